//
// Generated by NVIDIA NVVM Compiler
//
// Compiler Build ID: CL-36424714
// Cuda compilation tools, release 13.0, V13.0.88
// Based on NVVM 20.0.0
//

.version 9.0
.target sm_100
.address_size 64

	// .globl	_Z6calc_bPdS_S_iidddd
.func  (.param .b64 func_retval0) __internal_accurate_pow
(
	.param .b64 __internal_accurate_pow_param_0
)
;

.visible .entry _Z6calc_bPdS_S_iidddd(
	.param .u64 .ptr .align 1 _Z6calc_bPdS_S_iidddd_param_0,
	.param .u64 .ptr .align 1 _Z6calc_bPdS_S_iidddd_param_1,
	.param .u64 .ptr .align 1 _Z6calc_bPdS_S_iidddd_param_2,
	.param .u32 _Z6calc_bPdS_S_iidddd_param_3,
	.param .u32 _Z6calc_bPdS_S_iidddd_param_4,
	.param .f64 _Z6calc_bPdS_S_iidddd_param_5,
	.param .f64 _Z6calc_bPdS_S_iidddd_param_6,
	.param .f64 _Z6calc_bPdS_S_iidddd_param_7,
	.param .f64 _Z6calc_bPdS_S_iidddd_param_8
)
{
	.reg .pred 	%p<34>;
	.reg .b32 	%r<58>;
	.reg .b64 	%rd<26>;
	.reg .b64 	%fd<65>;

	ld.param.u64 	%rd5, [_Z6calc_bPdS_S_iidddd_param_1];
	ld.param.u32 	%r10, [_Z6calc_bPdS_S_iidddd_param_3];
	ld.param.u32 	%r11, [_Z6calc_bPdS_S_iidddd_param_4];
	ld.param.f64 	%fd21, [_Z6calc_bPdS_S_iidddd_param_5];
	ld.param.f64 	%fd22, [_Z6calc_bPdS_S_iidddd_param_6];
	ld.param.f64 	%fd23, [_Z6calc_bPdS_S_iidddd_param_7];
	ld.param.f64 	%fd24, [_Z6calc_bPdS_S_iidddd_param_8];
	mov.u32 	%r13, %ctaid.x;
	mov.u32 	%r14, %ntid.x;
	mov.u32 	%r15, %tid.x;
	mad.lo.s32 	%r16, %r13, %r14, %r15;
	mov.u32 	%r17, %ctaid.y;
	mov.u32 	%r18, %ntid.y;
	mov.u32 	%r19, %tid.y;
	mad.lo.s32 	%r20, %r17, %r18, %r19;
	setp.lt.s32 	%p1, %r16, 1;
	add.s32 	%r21, %r10, -1;
	setp.ge.s32 	%p2, %r16, %r21;
	or.pred  	%p3, %p1, %p2;
	setp.eq.s32 	%p4, %r20, 0;
	or.pred  	%p5, %p4, %p3;
	add.s32 	%r22, %r11, -1;
	setp.ge.s32 	%p6, %r20, %r22;
	or.pred  	%p7, %p5, %p6;
	@%p7 bra 	$L__BB0_16;
	ld.param.u64 	%rd25, [_Z6calc_bPdS_S_iidddd_param_2];
	cvta.to.global.u64 	%rd1, %rd5;
	cvta.to.global.u64 	%rd2, %rd25;
	rcp.rn.f64 	%fd1, %fd21;
	mul.lo.s32 	%r23, %r10, %r16;
	cvt.s64.s32 	%rd7, %r23;
	cvt.u64.u32 	%rd8, %r20;
	add.s64 	%rd3, %rd8, %rd7;
	shl.b64 	%rd9, %rd3, 3;
	add.s64 	%rd10, %rd1, %rd9;
	ld.global.f64 	%fd25, [%rd10+8];
	ld.global.f64 	%fd26, [%rd10+-8];
	sub.f64 	%fd27, %fd25, %fd26;
	add.f64 	%fd2, %fd22, %fd22;
	div.rn.f64 	%fd3, %fd27, %fd2;
	add.s32 	%r24, %r23, %r10;
	add.s32 	%r3, %r24, %r20;
	mul.wide.s32 	%rd11, %r3, 8;
	add.s64 	%rd12, %rd2, %rd11;
	ld.global.f64 	%fd28, [%rd12];
	shl.b32 	%r25, %r10, 1;
	sub.s32 	%r26, %r24, %r25;
	add.s32 	%r4, %r26, %r20;
	mul.wide.s32 	%rd13, %r4, 8;
	add.s64 	%rd14, %rd2, %rd13;
	ld.global.f64 	%fd29, [%rd14];
	sub.f64 	%fd30, %fd28, %fd29;
	add.f64 	%fd4, %fd23, %fd23;
	div.rn.f64 	%fd5, %fd30, %fd4;
	{
	.reg .b32 %temp; 
	mov.b64 	{%temp, %r5}, %fd3;
	}
	mov.f64 	%fd31, 0d4000000000000000;
	{
	.reg .b32 %temp; 
	mov.b64 	{%temp, %r27}, %fd31;
	}
	and.b32  	%r7, %r27, 2146435072;
	setp.eq.s32 	%p8, %r7, 1062207488;
	abs.f64 	%fd6, %fd3;
	{ // callseq 0, 0
	.param .b64 param0;
	st.param.f64 	[param0], %fd6;
	.param .b64 retval0;
	call.uni (retval0), 
	__internal_accurate_pow, 
	(
	param0
	);
	ld.param.f64 	%fd32, [retval0];
	} // callseq 0
	setp.lt.s32 	%p9, %r5, 0;
	neg.f64 	%fd34, %fd32;
	selp.f64 	%fd35, %fd34, %fd32, %p8;
	selp.f64 	%fd62, %fd35, %fd32, %p9;
	setp.neu.f64 	%p10, %fd3, 0d0000000000000000;
	@%p10 bra 	$L__BB0_3;
	selp.b32 	%r28, %r5, 0, %p8;
	setp.lt.s32 	%p12, %r27, 0;
	or.b32  	%r29, %r28, 2146435072;
	selp.b32 	%r30, %r29, %r28, %p12;
	mov.b32 	%r31, 0;
	mov.b64 	%fd62, {%r31, %r30};
$L__BB0_3:
	add.f64 	%fd36, %fd3, 0d4000000000000000;
	{
	.reg .b32 %temp; 
	mov.b64 	{%temp, %r32}, %fd36;
	}
	and.b32  	%r33, %r32, 2146435072;
	setp.ne.s32 	%p13, %r33, 2146435072;
	@%p13 bra 	$L__BB0_8;
	setp.num.f64 	%p14, %fd3, %fd3;
	@%p14 bra 	$L__BB0_6;
	mov.f64 	%fd37, 0d4000000000000000;
	add.rn.f64 	%fd62, %fd3, %fd37;
	bra.uni 	$L__BB0_8;
$L__BB0_6:
	setp.neu.f64 	%p15, %fd6, 0d7FF0000000000000;
	@%p15 bra 	$L__BB0_8;
	setp.lt.s32 	%p18, %r27, 0;
	selp.b32 	%r35, 0, 2146435072, %p18;
	and.b32  	%r36, %r27, 2147483647;
	setp.ne.s32 	%p19, %r36, 1071644672;
	or.b32  	%r37, %r35, -2147483648;
	selp.b32 	%r38, %r37, %r35, %p19;
	selp.b32 	%r39, %r38, %r35, %p8;
	selp.b32 	%r40, %r39, %r35, %p9;
	mov.b32 	%r41, 0;
	mov.b64 	%fd62, {%r41, %r40};
$L__BB0_8:
	setp.eq.f64 	%p21, %fd3, 0d3FF0000000000000;
	selp.f64 	%fd38, 0d3FF0000000000000, %fd62, %p21;
	add.f64 	%fd39, %fd3, %fd5;
	mul.f64 	%fd40, %fd1, %fd39;
	sub.f64 	%fd41, %fd40, %fd38;
	add.s64 	%rd16, %rd1, %rd11;
	ld.global.f64 	%fd42, [%rd16];
	mul.wide.s32 	%rd17, %r4, 8;
	add.s64 	%rd18, %rd1, %rd17;
	ld.global.f64 	%fd43, [%rd18];
	sub.f64 	%fd44, %fd42, %fd43;
	div.rn.f64 	%fd45, %fd44, %fd4;
	add.s64 	%rd20, %rd2, %rd9;
	ld.global.f64 	%fd46, [%rd20+8];
	ld.global.f64 	%fd47, [%rd20+-8];
	sub.f64 	%fd48, %fd46, %fd47;
	mul.f64 	%fd49, %fd45, %fd48;
	div.rn.f64 	%fd50, %fd49, %fd2;
	add.f64 	%fd51, %fd50, %fd50;
	sub.f64 	%fd13, %fd41, %fd51;
	{
	.reg .b32 %temp; 
	mov.b64 	{%temp, %r8}, %fd5;
	}
	abs.f64 	%fd14, %fd5;
	{ // callseq 1, 0
	.param .b64 param0;
	st.param.f64 	[param0], %fd14;
	.param .b64 retval0;
	call.uni (retval0), 
	__internal_accurate_pow, 
	(
	param0
	);
	ld.param.f64 	%fd52, [retval0];
	} // callseq 1
	setp.lt.s32 	%p22, %r8, 0;
	neg.f64 	%fd54, %fd52;
	selp.f64 	%fd55, %fd54, %fd52, %p8;
	selp.f64 	%fd64, %fd55, %fd52, %p22;
	setp.neu.f64 	%p23, %fd5, 0d0000000000000000;
	@%p23 bra 	$L__BB0_10;
	setp.eq.s32 	%p24, %r7, 1062207488;
	selp.b32 	%r43, %r8, 0, %p24;
	setp.lt.s32 	%p25, %r27, 0;
	or.b32  	%r44, %r43, 2146435072;
	selp.b32 	%r45, %r44, %r43, %p25;
	mov.b32 	%r46, 0;
	mov.b64 	%fd64, {%r46, %r45};
$L__BB0_10:
	add.f64 	%fd56, %fd5, 0d4000000000000000;
	{
	.reg .b32 %temp; 
	mov.b64 	{%temp, %r47}, %fd56;
	}
	and.b32  	%r48, %r47, 2146435072;
	setp.ne.s32 	%p26, %r48, 2146435072;
	@%p26 bra 	$L__BB0_15;
	setp.num.f64 	%p27, %fd5, %fd5;
	@%p27 bra 	$L__BB0_13;
	mov.f64 	%fd57, 0d4000000000000000;
	add.rn.f64 	%fd64, %fd5, %fd57;
	bra.uni 	$L__BB0_15;
$L__BB0_13:
	setp.neu.f64 	%p28, %fd14, 0d7FF0000000000000;
	@%p28 bra 	$L__BB0_15;
	setp.lt.s32 	%p29, %r8, 0;
	setp.eq.s32 	%p30, %r7, 1062207488;
	setp.lt.s32 	%p31, %r27, 0;
	selp.b32 	%r50, 0, 2146435072, %p31;
	and.b32  	%r51, %r27, 2147483647;
	setp.ne.s32 	%p32, %r51, 1071644672;
	or.b32  	%r52, %r50, -2147483648;
	selp.b32 	%r53, %r52, %r50, %p32;
	selp.b32 	%r54, %r53, %r50, %p30;
	selp.b32 	%r55, %r54, %r50, %p29;
	mov.b32 	%r56, 0;
	mov.b64 	%fd64, {%r56, %r55};
$L__BB0_15:
	ld.param.u64 	%rd24, [_Z6calc_bPdS_S_iidddd_param_0];
	setp.eq.f64 	%p33, %fd5, 0d3FF0000000000000;
	selp.f64 	%fd58, 0d3FF0000000000000, %fd64, %p33;
	sub.f64 	%fd59, %fd13, %fd58;
	mul.f64 	%fd60, %fd24, %fd59;
	add.s32 	%r57, %r4, %r10;
	cvta.to.global.u64 	%rd21, %rd24;
	mul.wide.s32 	%rd22, %r57, 8;
	add.s64 	%rd23, %rd21, %rd22;
	st.global.f64 	[%rd23], %fd60;
$L__BB0_16:
	ret;

}
	// .globl	_Z6calc_pPdS_S_iidd
.visible .entry _Z6calc_pPdS_S_iidd(
	.param .u64 .ptr .align 1 _Z6calc_pPdS_S_iidd_param_0,
	.param .u64 .ptr .align 1 _Z6calc_pPdS_S_iidd_param_1,
	.param .u64 .ptr .align 1 _Z6calc_pPdS_S_iidd_param_2,
	.param .u32 _Z6calc_pPdS_S_iidd_param_3,
	.param .u32 _Z6calc_pPdS_S_iidd_param_4,
	.param .f64 _Z6calc_pPdS_S_iidd_param_5,
	.param .f64 _Z6calc_pPdS_S_iidd_param_6
)
{
	.reg .pred 	%p<34>;
	.reg .b32 	%r<58>;
	.reg .b64 	%rd<19>;
	.reg .b64 	%fd<51>;

	ld.param.u64 	%rd2, [_Z6calc_pPdS_S_iidd_param_0];
	ld.param.u64 	%rd3, [_Z6calc_pPdS_S_iidd_param_1];
	ld.param.u64 	%rd4, [_Z6calc_pPdS_S_iidd_param_2];
	ld.param.u32 	%r9, [_Z6calc_pPdS_S_iidd_param_3];
	ld.param.u32 	%r10, [_Z6calc_pPdS_S_iidd_param_4];
	ld.param.f64 	%fd17, [_Z6calc_pPdS_S_iidd_param_5];
	ld.param.f64 	%fd18, [_Z6calc_pPdS_S_iidd_param_6];
	mov.u32 	%r12, %ctaid.x;
	mov.u32 	%r13, %ntid.x;
	mov.u32 	%r14, %tid.x;
	mad.lo.s32 	%r15, %r12, %r13, %r14;
	mov.u32 	%r16, %ctaid.y;
	mov.u32 	%r17, %ntid.y;
	mov.u32 	%r18, %tid.y;
	mad.lo.s32 	%r19, %r16, %r17, %r18;
	setp.lt.s32 	%p1, %r15, 1;
	add.s32 	%r20, %r9, -1;
	setp.ge.s32 	%p2, %r15, %r20;
	or.pred  	%p3, %p1, %p2;
	setp.eq.s32 	%p4, %r19, 0;
	or.pred  	%p5, %p4, %p3;
	add.s32 	%r21, %r10, -1;
	setp.ge.s32 	%p6, %r19, %r21;
	or.pred  	%p7, %p5, %p6;
	@%p7 bra 	$L__BB1_16;
	cvta.to.global.u64 	%rd1, %rd3;
	{
	.reg .b32 %temp; 
	mov.b64 	{%temp, %r3}, %fd18;
	}
	mov.f64 	%fd19, 0d4000000000000000;
	{
	.reg .b32 %temp; 
	mov.b64 	{%temp, %r22}, %fd19;
	}
	and.b32  	%r5, %r22, 2146435072;
	setp.eq.s32 	%p8, %r5, 1062207488;
	abs.f64 	%fd1, %fd18;
	{ // callseq 2, 0
	.param .b64 param0;
	st.param.f64 	[param0], %fd1;
	.param .b64 retval0;
	call.uni (retval0), 
	__internal_accurate_pow, 
	(
	param0
	);
	ld.param.f64 	%fd20, [retval0];
	} // callseq 2
	setp.lt.s32 	%p9, %r3, 0;
	neg.f64 	%fd22, %fd20;
	selp.f64 	%fd23, %fd22, %fd20, %p8;
	selp.f64 	%fd48, %fd23, %fd20, %p9;
	setp.neu.f64 	%p10, %fd18, 0d0000000000000000;
	@%p10 bra 	$L__BB1_3;
	setp.eq.s32 	%p11, %r5, 1062207488;
	selp.b32 	%r23, %r3, 0, %p11;
	setp.lt.s32 	%p12, %r22, 0;
	or.b32  	%r24, %r23, 2146435072;
	selp.b32 	%r25, %r24, %r23, %p12;
	mov.b32 	%r26, 0;
	mov.b64 	%fd48, {%r26, %r25};
$L__BB1_3:
	add.f64 	%fd24, %fd18, 0d4000000000000000;
	{
	.reg .b32 %temp; 
	mov.b64 	{%temp, %r27}, %fd24;
	}
	and.b32  	%r28, %r27, 2146435072;
	setp.ne.s32 	%p13, %r28, 2146435072;
	@%p13 bra 	$L__BB1_8;
	setp.num.f64 	%p14, %fd18, %fd18;
	@%p14 bra 	$L__BB1_6;
	mov.f64 	%fd25, 0d4000000000000000;
	add.rn.f64 	%fd48, %fd18, %fd25;
	bra.uni 	$L__BB1_8;
$L__BB1_6:
	setp.neu.f64 	%p15, %fd1, 0d7FF0000000000000;
	@%p15 bra 	$L__BB1_8;
	setp.lt.s32 	%p16, %r3, 0;
	setp.eq.s32 	%p17, %r5, 1062207488;
	setp.lt.s32 	%p18, %r22, 0;
	selp.b32 	%r30, 0, 2146435072, %p18;
	and.b32  	%r31, %r22, 2147483647;
	setp.ne.s32 	%p19, %r31, 1071644672;
	or.b32  	%r32, %r30, -2147483648;
	selp.b32 	%r33, %r32, %r30, %p19;
	selp.b32 	%r34, %r33, %r30, %p17;
	selp.b32 	%r35, %r34, %r30, %p16;
	mov.b32 	%r36, 0;
	mov.b64 	%fd48, {%r36, %r35};
$L__BB1_8:
	setp.eq.s32 	%p20, %r5, 1062207488;
	setp.eq.f64 	%p21, %fd18, 0d3FF0000000000000;
	selp.f64 	%fd8, 0d3FF0000000000000, %fd48, %p21;
	mul.lo.s32 	%r6, %r9, %r15;
	cvt.s64.s32 	%rd5, %r6;
	cvt.u64.u32 	%rd6, %r19;
	add.s64 	%rd7, %rd6, %rd5;
	shl.b64 	%rd8, %rd7, 3;
	add.s64 	%rd9, %rd1, %rd8;
	ld.global.f64 	%fd26, [%rd9+8];
	ld.global.f64 	%fd27, [%rd9+-8];
	add.f64 	%fd9, %fd26, %fd27;
	{
	.reg .b32 %temp; 
	mov.b64 	{%temp, %r7}, %fd17;
	}
	abs.f64 	%fd10, %fd17;
	{ // callseq 3, 0
	.param .b64 param0;
	st.param.f64 	[param0], %fd10;
	.param .b64 retval0;
	call.uni (retval0), 
	__internal_accurate_pow, 
	(
	param0
	);
	ld.param.f64 	%fd28, [retval0];
	} // callseq 3
	setp.lt.s32 	%p22, %r7, 0;
	neg.f64 	%fd30, %fd28;
	selp.f64 	%fd31, %fd30, %fd28, %p20;
	selp.f64 	%fd50, %fd31, %fd28, %p22;
	setp.neu.f64 	%p23, %fd17, 0d0000000000000000;
	@%p23 bra 	$L__BB1_10;
	setp.eq.s32 	%p24, %r5, 1062207488;
	selp.b32 	%r38, %r7, 0, %p24;
	setp.lt.s32 	%p25, %r22, 0;
	or.b32  	%r39, %r38, 2146435072;
	selp.b32 	%r40, %r39, %r38, %p25;
	mov.b32 	%r41, 0;
	mov.b64 	%fd50, {%r41, %r40};
$L__BB1_10:
	add.f64 	%fd32, %fd17, 0d4000000000000000;
	{
	.reg .b32 %temp; 
	mov.b64 	{%temp, %r42}, %fd32;
	}
	and.b32  	%r43, %r42, 2146435072;
	setp.ne.s32 	%p26, %r43, 2146435072;
	@%p26 bra 	$L__BB1_15;
	setp.num.f64 	%p27, %fd17, %fd17;
	@%p27 bra 	$L__BB1_13;
	mov.f64 	%fd33, 0d4000000000000000;
	add.rn.f64 	%fd50, %fd17, %fd33;
	bra.uni 	$L__BB1_15;
$L__BB1_13:
	setp.neu.f64 	%p28, %fd10, 0d7FF0000000000000;
	@%p28 bra 	$L__BB1_15;
	setp.lt.s32 	%p29, %r7, 0;
	setp.eq.s32 	%p30, %r5, 1062207488;
	setp.lt.s32 	%p31, %r22, 0;
	selp.b32 	%r45, 0, 2146435072, %p31;
	and.b32  	%r46, %r22, 2147483647;
	setp.ne.s32 	%p32, %r46, 1071644672;
	or.b32  	%r47, %r45, -2147483648;
	selp.b32 	%r48, %r47, %r45, %p32;
	selp.b32 	%r49, %r48, %r45, %p30;
	selp.b32 	%r50, %r49, %r45, %p29;
	mov.b32 	%r51, 0;
	mov.b64 	%fd50, {%r51, %r50};
$L__BB1_15:
	setp.eq.f64 	%p33, %fd17, 0d3FF0000000000000;
	selp.f64 	%fd34, 0d3FF0000000000000, %fd50, %p33;
	add.s32 	%r52, %r6, %r9;
	add.s32 	%r53, %r52, %r19;
	mul.wide.s32 	%rd10, %r53, 8;
	add.s64 	%rd11, %rd1, %rd10;
	ld.global.f64 	%fd35, [%rd11];
	shl.b32 	%r54, %r9, 1;
	sub.s32 	%r55, %r52, %r54;
	add.s32 	%r56, %r55, %r19;
	mul.wide.s32 	%rd12, %r56, 8;
	add.s64 	%rd13, %rd1, %rd12;
	ld.global.f64 	%fd36, [%rd13];
	add.f64 	%fd37, %fd35, %fd36;
	mul.f64 	%fd38, %fd34, %fd37;
	fma.rn.f64 	%fd39, %fd8, %fd9, %fd38;
	add.s32 	%r57, %r56, %r9;
	cvta.to.global.u64 	%rd14, %rd4;
	mul.wide.s32 	%rd15, %r57, 8;
	add.s64 	%rd16, %rd14, %rd15;
	ld.global.f64 	%fd40, [%rd16];
	mul.f64 	%fd41, %fd34, %fd40;
	mul.f64 	%fd42, %fd8, %fd41;
	sub.f64 	%fd43, %fd39, %fd42;
	add.f64 	%fd44, %fd8, %fd34;
	add.f64 	%fd45, %fd44, %fd44;
	div.rn.f64 	%fd46, %fd43, %fd45;
	cvta.to.global.u64 	%rd17, %rd2;
	add.s64 	%rd18, %rd17, %rd15;
	st.global.f64 	[%rd18], %fd46;
$L__BB1_16:
	ret;

}
	// .globl	_Z7calc_uvPdS_S_S_S_iiddddd
.visible .entry _Z7calc_uvPdS_S_S_S_iiddddd(
	.param .u64 .ptr .align 1 _Z7calc_uvPdS_S_S_S_iiddddd_param_0,
	.param .u64 .ptr .align 1 _Z7calc_uvPdS_S_S_S_iiddddd_param_1,
	.param .u64 .ptr .align 1 _Z7calc_uvPdS_S_S_S_iiddddd_param_2,
	.param .u64 .ptr .align 1 _Z7calc_uvPdS_S_S_S_iiddddd_param_3,
	.param .u64 .ptr .align 1 _Z7calc_uvPdS_S_S_S_iiddddd_param_4,
	.param .u32 _Z7calc_uvPdS_S_S_S_iiddddd_param_5,
	.param .u32 _Z7calc_uvPdS_S_S_S_iiddddd_param_6,
	.param .f64 _Z7calc_uvPdS_S_S_S_iiddddd_param_7,
	.param .f64 _Z7calc_uvPdS_S_S_S_iiddddd_param_8,
	.param .f64 _Z7calc_uvPdS_S_S_S_iiddddd_param_9,
	.param .f64 _Z7calc_uvPdS_S_S_S_iiddddd_param_10,
	.param .f64 _Z7calc_uvPdS_S_S_S_iiddddd_param_11
)
{
	.reg .pred 	%p<34>;
	.reg .b32 	%r<55>;
	.reg .b64 	%rd<31>;
	.reg .b64 	%fd<99>;

	ld.param.u64 	%rd9, [_Z7calc_uvPdS_S_S_S_iiddddd_param_3];
	ld.param.u32 	%r10, [_Z7calc_uvPdS_S_S_S_iiddddd_param_5];
	ld.param.u32 	%r11, [_Z7calc_uvPdS_S_S_S_iiddddd_param_6];
	ld.param.f64 	%fd24, [_Z7calc_uvPdS_S_S_S_iiddddd_param_7];
	ld.param.f64 	%fd25, [_Z7calc_uvPdS_S_S_S_iiddddd_param_8];
	ld.param.f64 	%fd26, [_Z7calc_uvPdS_S_S_S_iiddddd_param_9];
	ld.param.f64 	%fd27, [_Z7calc_uvPdS_S_S_S_iiddddd_param_10];
	ld.param.f64 	%fd28, [_Z7calc_uvPdS_S_S_S_iiddddd_param_11];
	mov.u32 	%r13, %ctaid.x;
	mov.u32 	%r14, %ntid.x;
	mov.u32 	%r15, %tid.x;
	mad.lo.s32 	%r16, %r13, %r14, %r15;
	mov.u32 	%r17, %ctaid.y;
	mov.u32 	%r18, %ntid.y;
	mov.u32 	%r19, %tid.y;
	mad.lo.s32 	%r20, %r17, %r18, %r19;
	setp.lt.s32 	%p1, %r16, 1;
	add.s32 	%r21, %r10, -1;
	setp.ge.s32 	%p2, %r16, %r21;
	or.pred  	%p3, %p1, %p2;
	setp.eq.s32 	%p4, %r20, 0;
	or.pred  	%p5, %p4, %p3;
	add.s32 	%r22, %r11, -1;
	setp.ge.s32 	%p6, %r20, %r22;
	or.pred  	%p7, %p5, %p6;
	@%p7 bra 	$L__BB2_16;
	ld.param.u64 	%rd30, [_Z7calc_uvPdS_S_S_S_iiddddd_param_4];
	ld.param.u64 	%rd28, [_Z7calc_uvPdS_S_S_S_iiddddd_param_1];
	cvta.to.global.u64 	%rd11, %rd28;
	cvta.to.global.u64 	%rd1, %rd9;
	cvta.to.global.u64 	%rd2, %rd30;
	mul.lo.s32 	%r23, %r10, %r16;
	add.s32 	%r3, %r23, %r20;
	mul.wide.s32 	%rd12, %r3, 8;
	add.s64 	%rd3, %rd11, %rd12;
	ld.global.f64 	%fd1, [%rd3];
	mul.f64 	%fd29, %fd24, %fd1;
	div.rn.f64 	%fd30, %fd29, %fd25;
	ld.global.f64 	%fd2, [%rd3+-8];
	sub.f64 	%fd31, %fd1, %fd2;
	mul.f64 	%fd32, %fd30, %fd31;
	sub.f64 	%fd33, %fd1, %fd32;
	add.s64 	%rd4, %rd1, %rd12;
	ld.global.f64 	%fd34, [%rd4];
	mul.f64 	%fd35, %fd24, %fd34;
	div.rn.f64 	%fd36, %fd35, %fd26;
	sub.s32 	%r24, %r23, %r10;
	add.s32 	%r4, %r24, %r20;
	mul.wide.s32 	%rd13, %r4, 8;
	add.s64 	%rd14, %rd11, %rd13;
	ld.global.f64 	%fd3, [%rd14];
	sub.f64 	%fd37, %fd1, %fd3;
	mul.f64 	%fd38, %fd36, %fd37;
	sub.f64 	%fd39, %fd33, %fd38;
	add.f64 	%fd40, %fd27, %fd27;
	mul.f64 	%fd41, %fd25, %fd40;
	div.rn.f64 	%fd4, %fd24, %fd41;
	add.s64 	%rd5, %rd2, %rd12;
	ld.global.f64 	%fd42, [%rd5+8];
	ld.global.f64 	%fd43, [%rd5+-8];
	sub.f64 	%fd44, %fd42, %fd43;
	mul.f64 	%fd45, %fd4, %fd44;
	sub.f64 	%fd5, %fd39, %fd45;
	mul.f64 	%fd6, %fd24, %fd28;
	{
	.reg .b32 %temp; 
	mov.b64 	{%temp, %r5}, %fd25;
	}
	mov.f64 	%fd46, 0d4000000000000000;
	{
	.reg .b32 %temp; 
	mov.b64 	{%temp, %r25}, %fd46;
	}
	and.b32  	%r7, %r25, 2146435072;
	setp.eq.s32 	%p8, %r7, 1062207488;
	abs.f64 	%fd7, %fd25;
	{ // callseq 4, 0
	.param .b64 param0;
	st.param.f64 	[param0], %fd7;
	.param .b64 retval0;
	call.uni (retval0), 
	__internal_accurate_pow, 
	(
	param0
	);
	ld.param.f64 	%fd47, [retval0];
	} // callseq 4
	setp.lt.s32 	%p9, %r5, 0;
	neg.f64 	%fd49, %fd47;
	selp.f64 	%fd50, %fd49, %fd47, %p8;
	selp.f64 	%fd96, %fd50, %fd47, %p9;
	setp.neu.f64 	%p10, %fd25, 0d0000000000000000;
	@%p10 bra 	$L__BB2_3;
	selp.b32 	%r26, %r5, 0, %p8;
	setp.lt.s32 	%p12, %r25, 0;
	or.b32  	%r27, %r26, 2146435072;
	selp.b32 	%r28, %r27, %r26, %p12;
	mov.b32 	%r29, 0;
	mov.b64 	%fd96, {%r29, %r28};
$L__BB2_3:
	add.f64 	%fd51, %fd25, 0d4000000000000000;
	{
	.reg .b32 %temp; 
	mov.b64 	{%temp, %r30}, %fd51;
	}
	and.b32  	%r31, %r30, 2146435072;
	setp.ne.s32 	%p13, %r31, 2146435072;
	@%p13 bra 	$L__BB2_8;
	setp.num.f64 	%p14, %fd25, %fd25;
	@%p14 bra 	$L__BB2_6;
	mov.f64 	%fd52, 0d4000000000000000;
	add.rn.f64 	%fd96, %fd25, %fd52;
	bra.uni 	$L__BB2_8;
$L__BB2_6:
	setp.neu.f64 	%p15, %fd7, 0d7FF0000000000000;
	@%p15 bra 	$L__BB2_8;
	setp.lt.s32 	%p18, %r25, 0;
	selp.b32 	%r33, 0, 2146435072, %p18;
	and.b32  	%r34, %r25, 2147483647;
	setp.ne.s32 	%p19, %r34, 1071644672;
	or.b32  	%r35, %r33, -2147483648;
	selp.b32 	%r36, %r35, %r33, %p19;
	selp.b32 	%r37, %r36, %r33, %p8;
	selp.b32 	%r38, %r37, %r33, %p9;
	mov.b32 	%r39, 0;
	mov.b64 	%fd96, {%r39, %r38};
$L__BB2_8:
	setp.eq.f64 	%p21, %fd25, 0d3FF0000000000000;
	selp.f64 	%fd53, 0d3FF0000000000000, %fd96, %p21;
	div.rn.f64 	%fd14, %fd6, %fd53;
	ld.global.f64 	%fd54, [%rd3+8];
	add.f64 	%fd15, %fd1, %fd1;
	sub.f64 	%fd55, %fd54, %fd15;
	add.f64 	%fd56, %fd2, %fd55;
	fma.rn.f64 	%fd16, %fd14, %fd56, %fd5;
	{
	.reg .b32 %temp; 
	mov.b64 	{%temp, %r8}, %fd26;
	}
	abs.f64 	%fd17, %fd26;
	{ // callseq 5, 0
	.param .b64 param0;
	st.param.f64 	[param0], %fd17;
	.param .b64 retval0;
	call.uni (retval0), 
	__internal_accurate_pow, 
	(
	param0
	);
	ld.param.f64 	%fd57, [retval0];
	} // callseq 5
	setp.lt.s32 	%p22, %r8, 0;
	neg.f64 	%fd59, %fd57;
	selp.f64 	%fd60, %fd59, %fd57, %p8;
	selp.f64 	%fd98, %fd60, %fd57, %p22;
	setp.neu.f64 	%p23, %fd26, 0d0000000000000000;
	@%p23 bra 	$L__BB2_10;
	selp.b32 	%r41, %r8, 0, %p8;
	setp.lt.s32 	%p25, %r25, 0;
	or.b32  	%r42, %r41, 2146435072;
	selp.b32 	%r43, %r42, %r41, %p25;
	mov.b32 	%r44, 0;
	mov.b64 	%fd98, {%r44, %r43};
$L__BB2_10:
	add.f64 	%fd61, %fd26, 0d4000000000000000;
	{
	.reg .b32 %temp; 
	mov.b64 	{%temp, %r45}, %fd61;
	}
	and.b32  	%r46, %r45, 2146435072;
	setp.ne.s32 	%p26, %r46, 2146435072;
	@%p26 bra 	$L__BB2_15;
	setp.num.f64 	%p27, %fd26, %fd26;
	@%p27 bra 	$L__BB2_13;
	mov.f64 	%fd62, 0d4000000000000000;
	add.rn.f64 	%fd98, %fd26, %fd62;
	bra.uni 	$L__BB2_15;
$L__BB2_13:
	setp.neu.f64 	%p28, %fd17, 0d7FF0000000000000;
	@%p28 bra 	$L__BB2_15;
	setp.lt.s32 	%p31, %r25, 0;
	selp.b32 	%r48, 0, 2146435072, %p31;
	and.b32  	%r49, %r25, 2147483647;
	setp.ne.s32 	%p32, %r49, 1071644672;
	or.b32  	%r50, %r48, -2147483648;
	selp.b32 	%r51, %r50, %r48, %p32;
	selp.b32 	%r52, %r51, %r48, %p8;
	selp.b32 	%r53, %r52, %r48, %p22;
	mov.b32 	%r54, 0;
	mov.b64 	%fd98, {%r54, %r53};
$L__BB2_15:
	ld.param.u64 	%rd29, [_Z7calc_uvPdS_S_S_S_iiddddd_param_2];
	ld.param.u64 	%rd27, [_Z7calc_uvPdS_S_S_S_iiddddd_param_0];
	setp.eq.f64 	%p33, %fd26, 0d3FF0000000000000;
	selp.f64 	%fd63, 0d3FF0000000000000, %fd98, %p33;
	div.rn.f64 	%fd64, %fd6, %fd63;
	mul.wide.s32 	%rd15, %r10, 8;
	add.s64 	%rd16, %rd3, %rd15;
	ld.global.f64 	%fd65, [%rd16];
	sub.f64 	%fd66, %fd65, %fd15;
	add.f64 	%fd67, %fd3, %fd66;
	fma.rn.f64 	%fd68, %fd64, %fd67, %fd16;
	cvta.to.global.u64 	%rd17, %rd27;
	mul.wide.s32 	%rd18, %r3, 8;
	add.s64 	%rd19, %rd17, %rd18;
	st.global.f64 	[%rd19], %fd68;
	ld.global.f64 	%fd69, [%rd4];
	mul.f64 	%fd70, %fd24, %fd69;
	div.rn.f64 	%fd71, %fd70, %fd25;
	ld.global.f64 	%fd72, [%rd4+-8];
	sub.f64 	%fd73, %fd69, %fd72;
	mul.f64 	%fd74, %fd71, %fd73;
	sub.f64 	%fd75, %fd69, %fd74;
	div.rn.f64 	%fd76, %fd70, %fd26;
	mul.wide.s32 	%rd20, %r4, 8;
	add.s64 	%rd21, %rd1, %rd20;
	ld.global.f64 	%fd77, [%rd21];
	sub.f64 	%fd78, %fd69, %fd77;
	mul.f64 	%fd79, %fd76, %fd78;
	sub.f64 	%fd80, %fd75, %fd79;
	add.s64 	%rd22, %rd5, %rd15;
	ld.global.f64 	%fd81, [%rd22];
	add.s64 	%rd23, %rd2, %rd20;
	ld.global.f64 	%fd82, [%rd23];
	sub.f64 	%fd83, %fd81, %fd82;
	mul.f64 	%fd84, %fd4, %fd83;
	sub.f64 	%fd85, %fd80, %fd84;
	ld.global.f64 	%fd86, [%rd4+8];
	add.f64 	%fd87, %fd69, %fd69;
	sub.f64 	%fd88, %fd86, %fd87;
	add.f64 	%fd89, %fd72, %fd88;
	fma.rn.f64 	%fd90, %fd14, %fd89, %fd85;
	add.s64 	%rd24, %rd4, %rd15;
	ld.global.f64 	%fd91, [%rd24];
	sub.f64 	%fd92, %fd91, %fd87;
	add.f64 	%fd93, %fd77, %fd92;
	fma.rn.f64 	%fd94, %fd64, %fd93, %fd90;
	cvta.to.global.u64 	%rd25, %rd29;
	add.s64 	%rd26, %rd25, %rd18;
	st.global.f64 	[%rd26], %fd94;
$L__BB2_16:
	ret;

}
	// .globl	_Z6edge_pPdii
.visible .entry _Z6edge_pPdii(
	.param .u64 .ptr .align 1 _Z6edge_pPdii_param_0,
	.param .u32 _Z6edge_pPdii_param_1,
	.param .u32 _Z6edge_pPdii_param_2
)
{
	.reg .pred 	%p<3>;
	.reg .b32 	%r<11>;
	.reg .b64 	%rd<14>;
	.reg .b64 	%fd<4>;

	ld.param.u64 	%rd2, [_Z6edge_pPdii_param_0];
	ld.param.u32 	%r2, [_Z6edge_pPdii_param_1];
	ld.param.u32 	%r3, [_Z6edge_pPdii_param_2];
	cvta.to.global.u64 	%rd1, %rd2;
	mov.u32 	%r4, %ctaid.x;
	mov.u32 	%r5, %ntid.x;
	mov.u32 	%r6, %tid.x;
	mad.lo.s32 	%r1, %r4, %r5, %r6;
	setp.ge.s32 	%p1, %r1, %r2;
	@%p1 bra 	$L__BB3_3;
	add.s32 	%r7, %r2, %r1;
	mul.wide.s32 	%rd3, %r7, 8;
	add.s64 	%rd4, %rd1, %rd3;
	ld.global.f64 	%fd1, [%rd4];
	mul.wide.s32 	%rd5, %r1, 8;
	add.s64 	%rd6, %rd1, %rd5;
	st.global.f64 	[%rd6], %fd1;
	add.s32 	%r8, %r3, -1;
	mul.lo.s32 	%r9, %r8, %r2;
	mul.wide.s32 	%rd7, %r9, 8;
	add.s64 	%rd8, %rd6, %rd7;
	mov.b64 	%rd9, 0;
	st.global.u64 	[%rd8], %rd9;
	setp.ge.s32 	%p2, %r1, %r3;
	@%p2 bra 	$L__BB3_3;
	mul.lo.s32 	%r10, %r2, %r1;
	mul.wide.s32 	%rd10, %r10, 8;
	add.s64 	%rd11, %rd1, %rd10;
	ld.global.f64 	%fd2, [%rd11+8];
	st.global.f64 	[%rd11], %fd2;
	mul.wide.s32 	%rd12, %r2, 8;
	add.s64 	%rd13, %rd11, %rd12;
	ld.global.f64 	%fd3, [%rd13+-16];
	st.global.f64 	[%rd13+-8], %fd3;
$L__BB3_3:
	ret;

}
	// .globl	_Z7edge_uvPdS_ii
.visible .entry _Z7edge_uvPdS_ii(
	.param .u64 .ptr .align 1 _Z7edge_uvPdS_ii_param_0,
	.param .u64 .ptr .align 1 _Z7edge_uvPdS_ii_param_1,
	.param .u32 _Z7edge_uvPdS_ii_param_2,
	.param .u32 _Z7edge_uvPdS_ii_param_3
)
{
	.reg .pred 	%p<3>;
	.reg .b32 	%r<11>;
	.reg .b64 	%rd<21>;

	ld.param.u64 	%rd3, [_Z7edge_uvPdS_ii_param_0];
	ld.param.u64 	%rd4, [_Z7edge_uvPdS_ii_param_1];
	ld.param.u32 	%r2, [_Z7edge_uvPdS_ii_param_2];
	ld.param.u32 	%r3, [_Z7edge_uvPdS_ii_param_3];
	cvta.to.global.u64 	%rd1, %rd4;
	cvta.to.global.u64 	%rd2, %rd3;
	mov.u32 	%r4, %ctaid.x;
	mov.u32 	%r5, %ntid.x;
	mov.u32 	%r6, %tid.x;
	mad.lo.s32 	%r1, %r4, %r5, %r6;
	setp.ge.s32 	%p1, %r1, %r3;
	@%p1 bra 	$L__BB4_2;
	mul.lo.s32 	%r7, %r2, %r1;
	mul.wide.s32 	%rd5, %r7, 8;
	add.s64 	%rd6, %rd2, %rd5;
	mov.b64 	%rd7, 0;
	st.global.u64 	[%rd6], %rd7;
	mul.wide.s32 	%rd8, %r2, 8;
	add.s64 	%rd9, %rd6, %rd8;
	st.global.u64 	[%rd9+-8], %rd7;
	add.s64 	%rd10, %rd1, %rd5;
	st.global.u64 	[%rd10], %rd7;
	add.s64 	%rd11, %rd10, %rd8;
	st.global.u64 	[%rd11+-8], %rd7;
$L__BB4_2:
	setp.ge.s32 	%p2, %r1, %r2;
	@%p2 bra 	$L__BB4_4;
	mul.wide.s32 	%rd12, %r1, 8;
	add.s64 	%rd13, %rd2, %rd12;
	mov.b64 	%rd14, 0;
	st.global.u64 	[%rd13], %rd14;
	add.s32 	%r8, %r3, -1;
	mul.lo.s32 	%r9, %r8, %r2;
	add.s32 	%r10, %r9, %r1;
	mul.wide.s32 	%rd15, %r9, 8;
	add.s64 	%rd16, %rd13, %rd15;
	mov.b64 	%rd17, 4607182418800017408;
	st.global.u64 	[%rd16], %rd17;
	mul.wide.s32 	%rd18, %r10, 8;
	add.s64 	%rd19, %rd1, %rd18;
	st.global.u64 	[%rd19], %rd14;
	add.s64 	%rd20, %rd1, %rd12;
	st.global.u64 	[%rd20], %rd14;
$L__BB4_4:
	ret;

}
.func  (.param .b64 func_retval0) __internal_accurate_pow(
	.param .b64 __internal_accurate_pow_param_0
)
{
	.reg .pred 	%p<8>;
	.reg .b32 	%r<49>;
	.reg .b32 	%f<3>;
	.reg .b64 	%fd<109>;

	ld.param.f64 	%fd10, [__internal_accurate_pow_param_0];
	{
	.reg .b32 %temp; 
	mov.b64 	{%temp, %r46}, %fd10;
	}
	{
	.reg .b32 %temp; 
	mov.b64 	{%r45, %temp}, %fd10;
	}
	shr.u32 	%r47, %r46, 20;
	setp.gt.u32 	%p1, %r46, 1048575;
	@%p1 bra 	$L__BB5_2;
	mul.f64 	%fd11, %fd10, 0d4350000000000000;
	{
	.reg .b32 %temp; 
	mov.b64 	{%temp, %r46}, %fd11;
	}
	{
	.reg .b32 %temp; 
	mov.b64 	{%r45, %temp}, %fd11;
	}
	shr.u32 	%r16, %r46, 20;
	add.s32 	%r47, %r16, -54;
$L__BB5_2:
	add.s32 	%r48, %r47, -1023;
	and.b32  	%r17, %r46, -2146435073;
	or.b32  	%r18, %r17, 1072693248;
	mov.b64 	%fd107, {%r45, %r18};
	setp.lt.u32 	%p2, %r18, 1073127583;
	@%p2 bra 	$L__BB5_4;
	{
	.reg .b32 %temp; 
	mov.b64 	{%r19, %temp}, %fd107;
	}
	{
	.reg .b32 %temp; 
	mov.b64 	{%temp, %r20}, %fd107;
	}
	add.s32 	%r21, %r20, -1048576;
	mov.b64 	%fd107, {%r19, %r21};
	add.s32 	%r48, %r47, -1022;
$L__BB5_4:
	add.f64 	%fd12, %fd107, 0dBFF0000000000000;
	add.f64 	%fd13, %fd107, 0d3FF0000000000000;
	rcp.approx.ftz.f64 	%fd14, %fd13;
	neg.f64 	%fd15, %fd13;
	fma.rn.f64 	%fd16, %fd15, %fd14, 0d3FF0000000000000;
	fma.rn.f64 	%fd17, %fd16, %fd16, %fd16;
	fma.rn.f64 	%fd18, %fd17, %fd14, %fd14;
	mul.f64 	%fd19, %fd12, %fd18;
	fma.rn.f64 	%fd20, %fd12, %fd18, %fd19;
	mul.f64 	%fd21, %fd20, %fd20;
	fma.rn.f64 	%fd22, %fd21, 0d3EB0F5FF7D2CAFE2, 0d3ED0F5D241AD3B5A;
	fma.rn.f64 	%fd23, %fd22, %fd21, 0d3EF3B20A75488A3F;
	fma.rn.f64 	%fd24, %fd23, %fd21, 0d3F1745CDE4FAECD5;
	fma.rn.f64 	%fd25, %fd24, %fd21, 0d3F3C71C7258A578B;
	fma.rn.f64 	%fd26, %fd25, %fd21, 0d3F6249249242B910;
	fma.rn.f64 	%fd27, %fd26, %fd21, 0d3F89999999999DFB;
	sub.f64 	%fd28, %fd12, %fd20;
	add.f64 	%fd29, %fd28, %fd28;
	neg.f64 	%fd30, %fd20;
	fma.rn.f64 	%fd31, %fd30, %fd12, %fd29;
	mul.f64 	%fd32, %fd18, %fd31;
	fma.rn.f64 	%fd33, %fd21, %fd27, 0d3FB5555555555555;
	mov.f64 	%fd34, 0d3FB5555555555555;
	sub.f64 	%fd35, %fd34, %fd33;
	fma.rn.f64 	%fd36, %fd21, %fd27, %fd35;
	add.f64 	%fd37, %fd36, 0dBC46A4CB00B9E7B0;
	add.f64 	%fd38, %fd33, %fd37;
	sub.f64 	%fd39, %fd33, %fd38;
	add.f64 	%fd40, %fd37, %fd39;
	mul.rn.f64 	%fd41, %fd20, %fd20;
	neg.f64 	%fd42, %fd41;
	fma.rn.f64 	%fd43, %fd20, %fd20, %fd42;
	{
	.reg .b32 %temp; 
	mov.b64 	{%r22, %temp}, %fd32;
	}
	{
	.reg .b32 %temp; 
	mov.b64 	{%temp, %r23}, %fd32;
	}
	add.s32 	%r24, %r23, 1048576;
	mov.b64 	%fd44, {%r22, %r24};
	fma.rn.f64 	%fd45, %fd20, %fd44, %fd43;
	mul.rn.f64 	%fd46, %fd41, %fd20;
	neg.f64 	%fd47, %fd46;
	fma.rn.f64 	%fd48, %fd41, %fd20, %fd47;
	fma.rn.f64 	%fd49, %fd41, %fd32, %fd48;
	fma.rn.f64 	%fd50, %fd45, %fd20, %fd49;
	mul.rn.f64 	%fd51, %fd38, %fd46;
	neg.f64 	%fd52, %fd51;
	fma.rn.f64 	%fd53, %fd38, %fd46, %fd52;
	fma.rn.f64 	%fd54, %fd38, %fd50, %fd53;
	fma.rn.f64 	%fd55, %fd40, %fd46, %fd54;
	add.f64 	%fd56, %fd51, %fd55;
	sub.f64 	%fd57, %fd51, %fd56;
	add.f64 	%fd58, %fd55, %fd57;
	add.f64 	%fd59, %fd20, %fd56;
	sub.f64 	%fd60, %fd20, %fd59;
	add.f64 	%fd61, %fd56, %fd60;
	add.f64 	%fd62, %fd58, %fd61;
	add.f64 	%fd63, %fd32, %fd62;
	add.f64 	%fd64, %fd59, %fd63;
	sub.f64 	%fd65, %fd59, %fd64;
	add.f64 	%fd66, %fd63, %fd65;
	xor.b32  	%r25, %r48, -2147483648;
	mov.b32 	%r26, 1127219200;
	mov.b64 	%fd67, {%r25, %r26};
	mov.b32 	%r27, -2147483648;
	mov.b64 	%fd68, {%r27, %r26};
	sub.f64 	%fd69, %fd67, %fd68;
	fma.rn.f64 	%fd70, %fd69, 0d3FE62E42FEFA39EF, %fd64;
	fma.rn.f64 	%fd71, %fd69, 0dBFE62E42FEFA39EF, %fd70;
	sub.f64 	%fd72, %fd71, %fd64;
	sub.f64 	%fd73, %fd66, %fd72;
	fma.rn.f64 	%fd74, %fd69, 0d3C7ABC9E3B39803F, %fd73;
	add.f64 	%fd75, %fd70, %fd74;
	sub.f64 	%fd76, %fd70, %fd75;
	add.f64 	%fd77, %fd74, %fd76;
	mov.f64 	%fd78, 0d4000000000000000;
	{
	.reg .b32 %temp; 
	mov.b64 	{%temp, %r28}, %fd78;
	}
	{
	.reg .b32 %temp; 
	mov.b64 	{%r29, %temp}, %fd78;
	}
	shl.b32 	%r30, %r28, 1;
	setp.gt.u32 	%p3, %r30, -33554433;
	and.b32  	%r31, %r28, -15728641;
	selp.b32 	%r32, %r31, %r28, %p3;
	mov.b64 	%fd79, {%r29, %r32};
	mul.rn.f64 	%fd80, %fd75, %fd79;
	neg.f64 	%fd81, %fd80;
	fma.rn.f64 	%fd82, %fd75, %fd79, %fd81;
	fma.rn.f64 	%fd83, %fd77, %fd79, %fd82;
	add.f64 	%fd4, %fd80, %fd83;
	sub.f64 	%fd84, %fd80, %fd4;
	add.f64 	%fd5, %fd83, %fd84;
	fma.rn.f64 	%fd85, %fd4, 0d3FF71547652B82FE, 0d4338000000000000;
	{
	.reg .b32 %temp; 
	mov.b64 	{%r13, %temp}, %fd85;
	}
	mov.f64 	%fd86, 0dC338000000000000;
	add.rn.f64 	%fd87, %fd85, %fd86;
	fma.rn.f64 	%fd88, %fd87, 0dBFE62E42FEFA39EF, %fd4;
	fma.rn.f64 	%fd89, %fd87, 0dBC7ABC9E3B39803F, %fd88;
	fma.rn.f64 	%fd90, %fd89, 0d3E5ADE1569CE2BDF, 0d3E928AF3FCA213EA;
	fma.rn.f64 	%fd91, %fd90, %fd89, 0d3EC71DEE62401315;
	fma.rn.f64 	%fd92, %fd91, %fd89, 0d3EFA01997C89EB71;
	fma.rn.f64 	%fd93, %fd92, %fd89, 0d3F2A01A014761F65;
	fma.rn.f64 	%fd94, %fd93, %fd89, 0d3F56C16C1852B7AF;
	fma.rn.f64 	%fd95, %fd94, %fd89, 0d3F81111111122322;
	fma.rn.f64 	%fd96, %fd95, %fd89, 0d3FA55555555502A1;
	fma.rn.f64 	%fd97, %fd96, %fd89, 0d3FC5555555555511;
	fma.rn.f64 	%fd98, %fd97, %fd89, 0d3FE000000000000B;
	fma.rn.f64 	%fd99, %fd98, %fd89, 0d3FF0000000000000;
	fma.rn.f64 	%fd100, %fd99, %fd89, 0d3FF0000000000000;
	{
	.reg .b32 %temp; 
	mov.b64 	{%r14, %temp}, %fd100;
	}
	{
	.reg .b32 %temp; 
	mov.b64 	{%temp, %r15}, %fd100;
	}
	shl.b32 	%r33, %r13, 20;
	add.s32 	%r34, %r33, %r15;
	mov.b64 	%fd108, {%r14, %r34};
	{
	.reg .b32 %temp; 
	mov.b64 	{%temp, %r35}, %fd4;
	}
	mov.b32 	%f2, %r35;
	abs.f32 	%f1, %f2;
	setp.lt.f32 	%p4, %f1, 0f4086232B;
	@%p4 bra 	$L__BB5_7;
	setp.lt.f64 	%p5, %fd4, 0d0000000000000000;
	add.f64 	%fd101, %fd4, 0d7FF0000000000000;
	selp.f64 	%fd108, 0d0000000000000000, %fd101, %p5;
	setp.geu.f32 	%p6, %f1, 0f40874800;
	@%p6 bra 	$L__BB5_7;
	shr.u32 	%r36, %r13, 31;
	add.s32 	%r37, %r13, %r36;
	shr.s32 	%r38, %r37, 1;
	shl.b32 	%r39, %r38, 20;
	add.s32 	%r40, %r15, %r39;
	mov.b64 	%fd102, {%r14, %r40};
	sub.s32 	%r41, %r13, %r38;
	shl.b32 	%r42, %r41, 20;
	add.s32 	%r43, %r42, 1072693248;
	mov.b32 	%r44, 0;
	mov.b64 	%fd103, {%r44, %r43};
	mul.f64 	%fd108, %fd103, %fd102;
$L__BB5_7:
	abs.f64 	%fd104, %fd108;
	setp.eq.f64 	%p7, %fd104, 0d7FF0000000000000;
	fma.rn.f64 	%fd105, %fd108, %fd5, %fd108;
	selp.f64 	%fd106, %fd108, %fd105, %p7;
	st.param.f64 	[func_retval0], %fd106;
	ret;

}


// ===== COMPILED SASS (sm_100) =====

	.target	sm_100

	.elftype	@"ET_EXEC"


//--------------------- .note.nv.tkinfo           --------------------------
	.section	.note.nv.tkinfo,"",@"SHT_NOTE"
	.sectionflags	@"SHF_NOTE_NV_TKINFO"
	.tkinfo
        /*0018*/ 	.word	0x00000002
        /*0030*/ 	.string	""
        /*0030*/ 	.string	"ptxas"
        /*0030*/ 	.string	"Cuda compilation tools, release 13.0, V13.0.88"
        /*0030*/ 	.string	"Build cuda_13.0.r13.0/compiler.36424714_0"
        /*0030*/ 	.string	"-arch sm_100 -m 64 "



//--------------------- .note.nv.cuinfo           --------------------------
	.section	.note.nv.cuinfo,"",@"SHT_NOTE"
	.sectionflags	@"SHF_NOTE_NV_CUINFO"
        /*0018*/ 	.short	0x0002
        /*001a*/ 	.short	0x0064
        /*001c*/ 	.short	0x0082
	.zero		2


//--------------------- .nv.info                  --------------------------
	.section	.nv.info,"",@"SHT_CUDA_INFO"
	.align	4


	//----- nvinfo : EIATTR_REGCOUNT
	.align		4
        /*0000*/ 	.byte	0x04, 0x2f
        /*0002*/ 	.short	(.L_1 - .L_0)
	.align		4
.L_0:
        /*0004*/ 	.word	index@(_Z6calc_bPdS_S_iidddd)
        /*0008*/ 	.word	0x00000020


	//----- nvinfo : EIATTR_FRAME_SIZE
	.align		4
.L_1:
        /*000c*/ 	.byte	0x04, 0x11
        /*000e*/ 	.short	(.L_3 - .L_2)
	.align		4
.L_2:
        /*0010*/ 	.word	index@($_Z6calc_bPdS_S_iidddd$__internal_accurate_pow)
        /*0014*/ 	.word	0x00000000


	//----- nvinfo : EIATTR_FRAME_SIZE
	.align		4
.L_3:
        /*0018*/ 	.byte	0x04, 0x11
        /*001a*/ 	.short	(.L_5 - .L_4)
	.align		4
.L_4:
        /*001c*/ 	.word	index@($__internal_3_$__cuda_sm20_div_rn_f64_full)
        /*0020*/ 	.word	0x00000000


	//----- nvinfo : EIATTR_FRAME_SIZE
	.align		4
.L_5:
        /*0024*/ 	.byte	0x04, 0x11
        /*0026*/ 	.short	(.L_7 - .L_6)
	.align		4
.L_6:
        /*0028*/ 	.word	index@($__internal_2_$__cuda_sm20_dblrcp_rn_slowpath_v3)
        /*002c*/ 	.word	0x00000000


	//----- nvinfo : EIATTR_FRAME_SIZE
	.align		4
.L_7:
        /*0030*/ 	.byte	0x04, 0x11
        /*0032*/ 	.short	(.L_9 - .L_8)
	.align		4
.L_8:
        /*0034*/ 	.word	index@(_Z6calc_bPdS_S_iidddd)
        /*0038*/ 	.word	0x00000000


	//----- nvinfo : EIATTR_REGCOUNT
	.align		4
.L_9:
        /*003c*/ 	.byte	0x04, 0x2f
        /*003e*/ 	.short	(.L_11 - .L_10)
	.align		4
.L_10:
        /*0040*/ 	.word	index@(_Z6calc_pPdS_S_iidd)
        /*0044*/ 	.word	0x0000001e


	//----- nvinfo : EIATTR_FRAME_SIZE
	.align		4
.L_11:
        /*0048*/ 	.byte	0x04, 0x11
        /*004a*/ 	.short	(.L_13 - .L_12)
	.align		4
.L_12:
        /*004c*/ 	.word	index@($_Z6calc_pPdS_S_iidd$__internal_accurate_pow)
        /*0050*/ 	.word	0x00000000


	//----- nvinfo : EIATTR_FRAME_SIZE
	.align		4
.L_13:
        /*0054*/ 	.byte	0x04, 0x11
        /*0056*/ 	.short	(.L_15 - .L_14)
	.align		4
.L_14:
        /*0058*/ 	.word	index@($__internal_1_$__cuda_sm20_div_rn_f64_full)
        /*005c*/ 	.word	0x00000000


	//----- nvinfo : EIATTR_FRAME_SIZE
	.align		4
.L_15:
        /*0060*/ 	.byte	0x04, 0x11
        /*0062*/ 	.short	(.L_17 - .L_16)
	.align		4
.L_16:
        /*0064*/ 	.word	index@(_Z6calc_pPdS_S_iidd)
        /*0068*/ 	.word	0x00000000


	//----- nvinfo : EIATTR_REGCOUNT
	.align		4
.L_17:
        /*006c*/ 	.byte	0x04, 0x2f
        /*006e*/ 	.short	(.L_19 - .L_18)
	.align		4
.L_18:
        /*0070*/ 	.word	index@(_Z7calc_uvPdS_S_S_S_iiddddd)
        /*0074*/ 	.word	0x0000002c


	//----- nvinfo : EIATTR_FRAME_SIZE
	.align		4
.L_19:
        /*0078*/ 	.byte	0x04, 0x11
        /*007a*/ 	.short	(.L_21 - .L_20)
	.align		4
.L_20:
        /*007c*/ 	.word	index@($_Z7calc_uvPdS_S_S_S_iiddddd$__internal_accurate_pow)
        /*0080*/ 	.word	0x00000000


	//----- nvinfo : EIATTR_FRAME_SIZE
	.align		4
.L_21:
        /*0084*/ 	.byte	0x04, 0x11
        /*0086*/ 	.short	(.L_23 - .L_22)
	.align		4
.L_22:
        /*0088*/ 	.word	index@($__internal_0_$__cuda_sm20_div_rn_f64_full)
        /*008c*/ 	.word	0x00000000


	//----- nvinfo : EIATTR_FRAME_SIZE
	.align		4
.L_23:
        /*0090*/ 	.byte	0x04, 0x11
        /*0092*/ 	.short	(.L_25 - .L_24)
	.align		4
.L_24:
        /*0094*/ 	.word	index@(_Z7calc_uvPdS_S_S_S_iiddddd)
        /*0098*/ 	.word	0x00000000


	//----- nvinfo : EIATTR_REGCOUNT
	.align		4
.L_25:
        /*009c*/ 	.byte	0x04, 0x2f
        /*009e*/ 	.short	(.L_27 - .L_26)
	.align		4
.L_26:
        /*00a0*/ 	.word	index@(_Z6edge_pPdii)
        /*00a4*/ 	.word	0x0000000e


	//----- nvinfo : EIATTR_FRAME_SIZE
	.align		4
.L_27:
        /*00a8*/ 	.byte	0x04, 0x11
        /*00aa*/ 	.short	(.L_29 - .L_28)
	.align		4
.L_28:
        /*00ac*/ 	.word	index@(_Z6edge_pPdii)
        /*00b0*/ 	.word	0x00000000


	//----- nvinfo : EIATTR_REGCOUNT
	.align		4
.L_29:
        /*00b4*/ 	.byte	0x04, 0x2f
        /*00b6*/ 	.short	(.L_31 - .L_30)
	.align		4
.L_30:
        /*00b8*/ 	.word	index@(_Z7edge_uvPdS_ii)
        /*00bc*/ 	.word	0x00000010


	//----- nvinfo : EIATTR_FRAME_SIZE
	.align		4
.L_31:
        /*00c0*/ 	.byte	0x04, 0x11
        /*00c2*/ 	.short	(.L_33 - .L_32)
	.align		4
.L_32:
        /*00c4*/ 	.word	index@(_Z7edge_uvPdS_ii)
        /*00c8*/ 	.word	0x00000000


	//----- nvinfo : EIATTR_MIN_STACK_SIZE
	.align		4
.L_33:
        /*00cc*/ 	.byte	0x04, 0x12
        /*00ce*/ 	.short	(.L_35 - .L_34)
	.align		4
.L_34:
        /*00d0*/ 	.word	index@(_Z7edge_uvPdS_ii)
        /*00d4*/ 	.word	0x00000000


	//----- nvinfo : EIATTR_MIN_STACK_SIZE
	.align		4
.L_35:
        /*00d8*/ 	.byte	0x04, 0x12
        /*00da*/ 	.short	(.L_37 - .L_36)
	.align		4
.L_36:
        /*00dc*/ 	.word	index@(_Z6edge_pPdii)
        /*00e0*/ 	.word	0x00000000


	//----- nvinfo : EIATTR_MIN_STACK_SIZE
	.align		4
.L_37:
        /*00e4*/ 	.byte	0x04, 0x12
        /*00e6*/ 	.short	(.L_39 - .L_38)
	.align		4
.L_38:
        /*00e8*/ 	.word	index@(_Z7calc_uvPdS_S_S_S_iiddddd)
        /*00ec*/ 	.word	0x00000000


	//----- nvinfo : EIATTR_MIN_STACK_SIZE
	.align		4
.L_39:
        /*00f0*/ 	.byte	0x04, 0x12
        /*00f2*/ 	.short	(.L_41 - .L_40)
	.align		4
.L_40:
        /*00f4*/ 	.word	index@(_Z6calc_pPdS_S_iidd)
        /*00f8*/ 	.word	0x00000000


	//----- nvinfo : EIATTR_MIN_STACK_SIZE
	.align		4
.L_41:
        /*00fc*/ 	.byte	0x04, 0x12
        /*00fe*/ 	.short	(.L_43 - .L_42)
	.align		4
.L_42:
        /*0100*/ 	.word	index@(_Z6calc_bPdS_S_iidddd)
        /*0104*/ 	.word	0x00000000
.L_43:


//--------------------- .nv.compat                --------------------------
	.section	.nv.compat,"",@"SHT_CUDA_COMPAT_INFO"
	.align	4
        /*0000*/ 	.byte	0x02, 0x09, 0x00, 0x00, 0x02, 0x02, 0x01, 0x00, 0x02, 0x05, 0x05, 0x00, 0x03, 0x07, 0x01, 0x01
        /*0010*/ 	.byte	0x02, 0x03, 0x00, 0x00, 0x02, 0x06, 0x01, 0x00, 0x04, 0x0b, 0x08, 0x00, 0x01, 0x00, 0x00, 0x00
        /*0020*/ 	.byte	0x00, 0x00, 0x00, 0x00


//--------------------- .nv.info._Z7edge_uvPdS_ii --------------------------
	.section	.nv.info._Z7edge_uvPdS_ii,"",@"SHT_CUDA_INFO"
	.sectionflags	@""
	.align	4


	//----- nvinfo : EIATTR_CUDA_API_VERSION
	.align		4
        /*0000*/ 	.byte	0x04, 0x37
        /*0002*/ 	.short	(.L_45 - .L_44)
.L_44:
        /*0004*/ 	.word	0x00000082


	//----- nvinfo : EIATTR_KPARAM_INFO
	.align		4
.L_45:
        /*0008*/ 	.byte	0x04, 0x17
        /*000a*/ 	.short	(.L_47 - .L_46)
.L_46:
        /*000c*/ 	.word	0x00000000
        /*0010*/ 	.short	0x0003
        /*0012*/ 	.short	0x0014
        /*0014*/ 	.byte	0x00, 0xf0, 0x11, 0x00


	//----- nvinfo : EIATTR_KPARAM_INFO
	.align		4
.L_47:
        /*0018*/ 	.byte	0x04, 0x17
        /*001a*/ 	.short	(.L_49 - .L_48)
.L_48:
        /*001c*/ 	.word	0x00000000
        /*0020*/ 	.short	0x0002
        /*0022*/ 	.short	0x0010
        /*0024*/ 	.byte	0x00, 0xf0, 0x11, 0x00


	//----- nvinfo : EIATTR_KPARAM_INFO
	.align		4
.L_49:
        /*0028*/ 	.byte	0x04, 0x17
        /*002a*/ 	.short	(.L_51 - .L_50)
.L_50:
        /*002c*/ 	.word	0x00000000
        /*0030*/ 	.short	0x0001
        /*0032*/ 	.short	0x0008
        /*0034*/ 	.byte	0x00, 0xf5, 0x21, 0x00


	//----- nvinfo : EIATTR_KPARAM_INFO
	.align		4
.L_51:
        /*0038*/ 	.byte	0x04, 0x17
        /*003a*/ 	.short	(.L_53 - .L_52)
.L_52:
        /*003c*/ 	.word	0x00000000
        /*0040*/ 	.short	0x0000
        /*0042*/ 	.short	0x0000
        /*0044*/ 	.byte	0x00, 0xf5, 0x21, 0x00


	//----- nvinfo : EIATTR_SPARSE_MMA_MASK
	.align		4
.L_53:
        /*0048*/ 	.byte	0x03, 0x50
        /*004a*/ 	.short	0x0000


	//----- nvinfo : EIATTR_MAXREG_COUNT
	.align		4
        /*004c*/ 	.byte	0x03, 0x1b
        /*004e*/ 	.short	0x00ff


	//----- nvinfo : EIATTR_MERCURY_ISA_VERSION
	.align		4
        /*0050*/ 	.byte	0x03, 0x5f
        /*0052*/ 	.short	0x0101


	//----- nvinfo : EIATTR_VRC_CTA_INIT_COUNT
	.align		4
        /*0054*/ 	.byte	0x02, 0x4a
	.zero		1
	.zero		1


	//----- nvinfo : EIATTR_EXIT_INSTR_OFFSETS
	.align		4
        /*0058*/ 	.byte	0x04, 0x1c
        /*005a*/ 	.short	(.L_55 - .L_54)


	//   ....[0]....
.L_54:
        /*005c*/ 	.word	0x00000190


	//   ....[1]....
        /*0060*/ 	.word	0x00000290


	//----- nvinfo : EIATTR_CRS_STACK_SIZE
	.align		4
.L_55:
        /*0064*/ 	.byte	0x04, 0x1e
        /*0066*/ 	.short	(.L_57 - .L_56)
.L_56:
        /*0068*/ 	.word	0x00000000


	//----- nvinfo : EIATTR_CBANK_PARAM_SIZE
	.align		4
.L_57:
        /*006c*/ 	.byte	0x03, 0x19
        /*006e*/ 	.short	0x0018


	//----- nvinfo : EIATTR_PARAM_CBANK
	.align		4
        /*0070*/ 	.byte	0x04, 0x0a
        /*0072*/ 	.short	(.L_59 - .L_58)
	.align		4
.L_58:
        /*0074*/ 	.word	index@(.nv.constant0._Z7edge_uvPdS_ii)
        /*0078*/ 	.short	0x0380
        /*007a*/ 	.short	0x0018


	//----- nvinfo : EIATTR_SW_WAR
	.align		4
.L_59:
        /*007c*/ 	.byte	0x04, 0x36
        /*007e*/ 	.short	(.L_61 - .L_60)
.L_60:
        /*0080*/ 	.word	0x00000008
.L_61:


//--------------------- .nv.info._Z6edge_pPdii    --------------------------
	.section	.nv.info._Z6edge_pPdii,"",@"SHT_CUDA_INFO"
	.sectionflags	@""
	.align	4


	//----- nvinfo : EIATTR_CUDA_API_VERSION
	.align		4
        /*0000*/ 	.byte	0x04, 0x37
        /*0002*/ 	.short	(.L_63 - .L_62)
.L_62:
        /*0004*/ 	.word	0x00000082


	//----- nvinfo : EIATTR_KPARAM_INFO
	.align		4
.L_63:
        /*0008*/ 	.byte	0x04, 0x17
        /*000a*/ 	.short	(.L_65 - .L_64)
.L_64:
        /*000c*/ 	.word	0x00000000
        /*0010*/ 	.short	0x0002
        /*0012*/ 	.short	0x000c
        /*0014*/ 	.byte	0x00, 0xf0, 0x11, 0x00


	//----- nvinfo : EIATTR_KPARAM_INFO
	.align		4
.L_65:
        /*0018*/ 	.byte	0x04, 0x17
        /*001a*/ 	.short	(.L_67 - .L_66)
.L_66:
        /*001c*/ 	.word	0x00000000
        /*0020*/ 	.short	0x0001
        /*0022*/ 	.short	0x0008
        /*0024*/ 	.byte	0x00, 0xf0, 0x11, 0x00


	//----- nvinfo : EIATTR_KPARAM_INFO
	.align		4
.L_67:
        /*0028*/ 	.byte	0x04, 0x17
        /*002a*/ 	.short	(.L_69 - .L_68)
.L_68:
        /*002c*/ 	.word	0x00000000
        /*0030*/ 	.short	0x0000
        /*0032*/ 	.short	0x0000
        /*0034*/ 	.byte	0x00, 0xf5, 0x21, 0x00


	//----- nvinfo : EIATTR_SPARSE_MMA_MASK
	.align		4
.L_69:
        /*0038*/ 	.byte	0x03, 0x50
        /*003a*/ 	.short	0x0000


	//----- nvinfo : EIATTR_MAXREG_COUNT
	.align		4
        /*003c*/ 	.byte	0x03, 0x1b
        /*003e*/ 	.short	0x00ff


	//----- nvinfo : EIATTR_MERCURY_ISA_VERSION
	.align		4
        /*0040*/ 	.byte	0x03, 0x5f
        /*0042*/ 	.short	0x0101


	//----- nvinfo : EIATTR_VRC_CTA_INIT_COUNT
	.align		4
        /*0044*/ 	.byte	0x02, 0x4a
	.zero		1
	.zero		1


	//----- nvinfo : EIATTR_EXIT_INSTR_OFFSETS
	.align		4
        /*0048*/ 	.byte	0x04, 0x1c
        /*004a*/ 	.short	(.L_71 - .L_70)


	//   ....[0]....
.L_70:
        /*004c*/ 	.word	0x00000070


	//   ....[1]....
        /*0050*/ 	.word	0x00000150


	//   ....[2]....
        /*0054*/ 	.word	0x000001d0


	//----- nvinfo : EIATTR_CBANK_PARAM_SIZE
	.align		4
.L_71:
        /*0058*/ 	.byte	0x03, 0x19
        /*005a*/ 	.short	0x0010


	//----- nvinfo : EIATTR_PARAM_CBANK
	.align		4
        /*005c*/ 	.byte	0x04, 0x0a
        /*005e*/ 	.short	(.L_73 - .L_72)
	.align		4
.L_72:
        /*0060*/ 	.word	index@(.nv.constant0._Z6edge_pPdii)
        /*0064*/ 	.short	0x0380
        /*0066*/ 	.short	0x0010


	//----- nvinfo : EIATTR_SW_WAR
	.align		4
.L_73:
        /*0068*/ 	.byte	0x04, 0x36
        /*006a*/ 	.short	(.L_75 - .L_74)
.L_74:
        /*006c*/ 	.word	0x00000008
.L_75:


//--------------------- .nv.info._Z7calc_uvPdS_S_S_S_iiddddd --------------------------
	.section	.nv.info._Z7calc_uvPdS_S_S_S_iiddddd,"",@"SHT_CUDA_INFO"
	.sectionflags	@""
	.align	4


	//----- nvinfo : EIATTR_CUDA_API_VERSION
	.align		4
        /*0000*/ 	.byte	0x04, 0x37
        /*0002*/ 	.short	(.L_77 - .L_76)
.L_76:
        /*0004*/ 	.word	0x00000082


	//----- nvinfo : EIATTR_KPARAM_INFO
	.align		4
.L_77:
        /*0008*/ 	.byte	0x04, 0x17
        /*000a*/ 	.short	(.L_79 - .L_78)
.L_78:
        /*000c*/ 	.word	0x00000000
        /*0010*/ 	.short	0x000b
        /*0012*/ 	.short	0x0050
        /*0014*/ 	.byte	0x00, 0xf0, 0x21, 0x00


	//----- nvinfo : EIATTR_KPARAM_INFO
	.align		4
.L_79:
        /*0018*/ 	.byte	0x04, 0x17
        /*001a*/ 	.short	(.L_81 - .L_80)
.L_80:
        /*001c*/ 	.word	0x00000000
        /*0020*/ 	.short	0x000a
        /*0022*/ 	.short	0x0048
        /*0024*/ 	.byte	0x00, 0xf0, 0x21, 0x00


	//----- nvinfo : EIATTR_KPARAM_INFO
	.align		4
.L_81:
        /*0028*/ 	.byte	0x04, 0x17
        /*002a*/ 	.short	(.L_83 - .L_82)
.L_82:
        /*002c*/ 	.word	0x00000000
        /*0030*/ 	.short	0x0009
        /*0032*/ 	.short	0x0040
        /*0034*/ 	.byte	0x00, 0xf0, 0x21, 0x00


	//----- nvinfo : EIATTR_KPARAM_INFO
	.align		4
.L_83:
        /*0038*/ 	.byte	0x04, 0x17
        /*003a*/ 	.short	(.L_85 - .L_84)
.L_84:
        /*003c*/ 	.word	0x00000000
        /*0040*/ 	.short	0x0008
        /*0042*/ 	.short	0x0038
        /*0044*/ 	.byte	0x00, 0xf0, 0x21, 0x00


	//----- nvinfo : EIATTR_KPARAM_INFO
	.align		4
.L_85:
        /*0048*/ 	.byte	0x04, 0x17
        /*004a*/ 	.short	(.L_87 - .L_86)
.L_86:
        /*004c*/ 	.word	0x00000000
        /*0050*/ 	.short	0x0007
        /*0052*/ 	.short	0x0030
        /*0054*/ 	.byte	0x00, 0xf0, 0x21, 0x00


	//----- nvinfo : EIATTR_KPARAM_INFO
	.align		4
.L_87:
        /*0058*/ 	.byte	0x04, 0x17
        /*005a*/ 	.short	(.L_89 - .L_88)
.L_88:
        /*005c*/ 	.word	0x00000000
        /*0060*/ 	.short	0x0006
        /*0062*/ 	.short	0x002c
        /*0064*/ 	.byte	0x00, 0xf0, 0x11, 0x00


	//----- nvinfo : EIATTR_KPARAM_INFO
	.align		4
.L_89:
        /*0068*/ 	.byte	0x04, 0x17
        /*006a*/ 	.short	(.L_91 - .L_90)
.L_90:
        /*006c*/ 	.word	0x00000000
        /*0070*/ 	.short	0x0005
        /*0072*/ 	.short	0x0028
        /*0074*/ 	.byte	0x00, 0xf0, 0x11, 0x00


	//----- nvinfo : EIATTR_KPARAM_INFO
	.align		4
.L_91:
        /*0078*/ 	.byte	0x04, 0x17
        /*007a*/ 	.short	(.L_93 - .L_92)
.L_92:
        /*007c*/ 	.word	0x00000000
        /*0080*/ 	.short	0x0004
        /*0082*/ 	.short	0x0020
        /*0084*/ 	.byte	0x00, 0xf5, 0x21, 0x00


	//----- nvinfo : EIATTR_KPARAM_INFO
	.align		4
.L_93:
        /*0088*/ 	.byte	0x04, 0x17
        /*008a*/ 	.short	(.L_95 - .L_94)
.L_94:
        /*008c*/ 	.word	0x00000000
        /*0090*/ 	.short	0x0003
        /*0092*/ 	.short	0x0018
        /*0094*/ 	.byte	0x00, 0xf5, 0x21, 0x00


	//----- nvinfo : EIATTR_KPARAM_INFO
	.align		4
.L_95:
        /*0098*/ 	.byte	0x04, 0x17
        /*009a*/ 	.short	(.L_97 - .L_96)
.L_96:
        /*009c*/ 	.word	0x00000000
        /*00a0*/ 	.short	0x0002
        /*00a2*/ 	.short	0x0010
        /*00a4*/ 	.byte	0x00, 0xf5, 0x21, 0x00


	//----- nvinfo : EIATTR_KPARAM_INFO
	.align		4
.L_97:
        /*00a8*/ 	.byte	0x04, 0x17
        /*00aa*/ 	.short	(.L_99 - .L_98)
.L_98:
        /*00ac*/ 	.word	0x00000000
        /*00b0*/ 	.short	0x0001
        /*00b2*/ 	.short	0x0008
        /*00b4*/ 	.byte	0x00, 0xf5, 0x21, 0x00


	//----- nvinfo : EIATTR_KPARAM_INFO
	.align		4
.L_99:
        /*00b8*/ 	.byte	0x04, 0x17
        /*00ba*/ 	.short	(.L_101 - .L_100)
.L_100:
        /*00bc*/ 	.word	0x00000000
        /*00c0*/ 	.short	0x0000
        /*00c2*/ 	.short	0x0000
        /*00c4*/ 	.byte	0x00, 0xf5, 0x21, 0x00


	//----- nvinfo : EIATTR_SPARSE_MMA_MASK
	.align		4
.L_101:
        /*00c8*/ 	.byte	0x03, 0x50
        /*00ca*/ 	.short	0x0000


	//----- nvinfo : EIATTR_MAXREG_COUNT
	.align		4
        /*00cc*/ 	.byte	0x03, 0x1b
        /*00ce*/ 	.short	0x00ff


	//----- nvinfo : EIATTR_MERCURY_ISA_VERSION
	.align		4
        /*00d0*/ 	.byte	0x03, 0x5f
        /*00d2*/ 	.short	0x0101


	//----- nvinfo : EIATTR_VRC_CTA_INIT_COUNT
	.align		4
        /*00d4*/ 	.byte	0x02, 0x4a
	.zero		1
	.zero		1


	//----- nvinfo : EIATTR_EXIT_INSTR_OFFSETS
	.align		4
        /*00d8*/ 	.byte	0x04, 0x1c
        /*00da*/ 	.short	(.L_103 - .L_102)


	//   ....[0]....
.L_102:
        /*00dc*/ 	.word	0x00000100


	//   ....[1]....
        /*00e0*/ 	.word	0x00001330


	//----- nvinfo : EIATTR_CRS_STACK_SIZE
	.align		4
.L_103:
        /*00e4*/ 	.byte	0x04, 0x1e
        /*00e6*/ 	.short	(.L_105 - .L_104)
.L_104:
        /*00e8*/ 	.word	0x00000000


	//----- nvinfo : EIATTR_CBANK_PARAM_SIZE
	.align		4
.L_105:
        /*00ec*/ 	.byte	0x03, 0x19
        /*00ee*/ 	.short	0x0058


	//----- nvinfo : EIATTR_PARAM_CBANK
	.align		4
        /*00f0*/ 	.byte	0x04, 0x0a
        /*00f2*/ 	.short	(.L_107 - .L_106)
	.align		4
.L_106:
        /*00f4*/ 	.word	index@(.nv.constant0._Z7calc_uvPdS_S_S_S_iiddddd)
        /*00f8*/ 	.short	0x0380
        /*00fa*/ 	.short	0x0058


	//----- nvinfo : EIATTR_SW_WAR
	.align		4
.L_107:
        /*00fc*/ 	.byte	0x04, 0x36
        /*00fe*/ 	.short	(.L_109 - .L_108)
.L_108:
        /*0100*/ 	.word	0x00000008
.L_109:


//--------------------- .nv.info._Z6calc_pPdS_S_iidd --------------------------
	.section	.nv.info._Z6calc_pPdS_S_iidd,"",@"SHT_CUDA_INFO"
	.sectionflags	@""
	.align	4


	//----- nvinfo : EIATTR_CUDA_API_VERSION
	.align		4
        /*0000*/ 	.byte	0x04, 0x37
        /*0002*/ 	.short	(.L_111 - .L_110)
.L_110:
        /*0004*/ 	.word	0x00000082


	//----- nvinfo : EIATTR_KPARAM_INFO
	.align		4
.L_111:
        /*0008*/ 	.byte	0x04, 0x17
        /*000a*/ 	.short	(.L_113 - .L_112)
.L_112:
        /*000c*/ 	.word	0x00000000
        /*0010*/ 	.short	0x0006
        /*0012*/ 	.short	0x0028
        /*0014*/ 	.byte	0x00, 0xf0, 0x21, 0x00


	//----- nvinfo : EIATTR_KPARAM_INFO
	.align		4
.L_113:
        /*0018*/ 	.byte	0x04, 0x17
        /*001a*/ 	.short	(.L_115 - .L_114)
.L_114:
        /*001c*/ 	.word	0x00000000
        /*0020*/ 	.short	0x0005
        /*0022*/ 	.short	0x0020
        /*0024*/ 	.byte	0x00, 0xf0, 0x21, 0x00


	//----- nvinfo : EIATTR_KPARAM_INFO
	.align		4
.L_115:
        /*0028*/ 	.byte	0x04, 0x17
        /*002a*/ 	.short	(.L_117 - .L_116)
.L_116:
        /*002c*/ 	.word	0x00000000
        /*0030*/ 	.short	0x0004
        /*0032*/ 	.short	0x001c
        /*0034*/ 	.byte	0x00, 0xf0, 0x11, 0x00


	//----- nvinfo : EIATTR_KPARAM_INFO
	.align		4
.L_117:
        /*0038*/ 	.byte	0x04, 0x17
        /*003a*/ 	.short	(.L_119 - .L_118)
.L_118:
        /*003c*/ 	.word	0x00000000
        /*0040*/ 	.short	0x0003
        /*0042*/ 	.short	0x0018
        /*0044*/ 	.byte	0x00, 0xf0, 0x11, 0x00


	//----- nvinfo : EIATTR_KPARAM_INFO
	.align		4
.L_119:
        /*0048*/ 	.byte	0x04, 0x17
        /*004a*/ 	.short	(.L_121 - .L_120)
.L_120:
        /*004c*/ 	.word	0x00000000
        /*0050*/ 	.short	0x0002
        /*0052*/ 	.short	0x0010
        /*0054*/ 	.byte	0x00, 0xf5, 0x21, 0x00


	//----- nvinfo : EIATTR_KPARAM_INFO
	.align		4
.L_121:
        /*0058*/ 	.byte	0x04, 0x17
        /*005a*/ 	.short	(.L_123 - .L_122)
.L_122:
        /*005c*/ 	.word	0x00000000
        /*0060*/ 	.short	0x0001
        /*0062*/ 	.short	0x0008
        /*0064*/ 	.byte	0x00, 0xf5, 0x21, 0x00


	//----- nvinfo : EIATTR_KPARAM_INFO
	.align		4
.L_123:
        /*0068*/ 	.byte	0x04, 0x17
        /*006a*/ 	.short	(.L_125 - .L_124)
.L_124:
        /*006c*/ 	.word	0x00000000
        /*0070*/ 	.short	0x0000
        /*0072*/ 	.short	0x0000
        /*0074*/ 	.byte	0x00, 0xf5, 0x21, 0x00


	//----- nvinfo : EIATTR_SPARSE_MMA_MASK
	.align		4
.L_125:
        /*0078*/ 	.byte	0x03, 0x50
        /*007a*/ 	.short	0x0000


	//----- nvinfo : EIATTR_MAXREG_COUNT
	.align		4
        /*007c*/ 	.byte	0x03, 0x1b
        /*007e*/ 	.short	0x00ff


	//----- nvinfo : EIATTR_MERCURY_ISA_VERSION
	.align		4
        /*0080*/ 	.byte	0x03, 0x5f
        /*0082*/ 	.short	0x0101


	//----- nvinfo : EIATTR_VRC_CTA_INIT_COUNT
	.align		4
        /*0084*/ 	.byte	0x02, 0x4a
	.zero		1
	.zero		1


	//----- nvinfo : EIATTR_EXIT_INSTR_OFFSETS
	.align		4
        /*0088*/ 	.byte	0x04, 0x1c
        /*008a*/ 	.short	(.L_127 - .L_126)


	//   ....[0]....
.L_126:
        /*008c*/ 	.word	0x00000100


	//   ....[1]....
        /*0090*/ 	.word	0x000006f0


	//----- nvinfo : EIATTR_CRS_STACK_SIZE
	.align		4
.L_127:
        /*0094*/ 	.byte	0x04, 0x1e
        /*0096*/ 	.short	(.L_129 - .L_128)
.L_128:
        /*0098*/ 	.word	0x00000000


	//----- nvinfo : EIATTR_CBANK_PARAM_SIZE
	.align		4
.L_129:
        /*009c*/ 	.byte	0x03, 0x19
        /*009e*/ 	.short	0x0030


	//----- nvinfo : EIATTR_PARAM_CBANK
	.align		4
        /*00a0*/ 	.byte	0x04, 0x0a
        /*00a2*/ 	.short	(.L_131 - .L_130)
	.align		4
.L_130:
        /*00a4*/ 	.word	index@(.nv.constant0._Z6calc_pPdS_S_iidd)
        /*00a8*/ 	.short	0x0380
        /*00aa*/ 	.short	0x0030


	//----- nvinfo : EIATTR_SW_WAR
	.align		4
.L_131:
        /*00ac*/ 	.byte	0x04, 0x36
        /*00ae*/ 	.short	(.L_133 - .L_132)
.L_132:
        /*00b0*/ 	.word	0x00000008
.L_133:


//--------------------- .nv.info._Z6calc_bPdS_S_iidddd --------------------------
	.section	.nv.info._Z6calc_bPdS_S_iidddd,"",@"SHT_CUDA_INFO"
	.sectionflags	@""
	.align	4


	//----- nvinfo : EIATTR_CUDA_API_VERSION
	.align		4
        /*0000*/ 	.byte	0x04, 0x37
        /*0002*/ 	.short	(.L_135 - .L_134)
.L_134:
        /*0004*/ 	.word	0x00000082


	//----- nvinfo : EIATTR_KPARAM_INFO
	.align		4
.L_135:
        /*0008*/ 	.byte	0x04, 0x17
        /*000a*/ 	.short	(.L_137 - .L_136)
.L_136:
        /*000c*/ 	.word	0x00000000
        /*0010*/ 	.short	0x0008
        /*0012*/ 	.short	0x0038
        /*0014*/ 	.byte	0x00, 0xf0, 0x21, 0x00


	//----- nvinfo : EIATTR_KPARAM_INFO
	.align		4
.L_137:
        /*0018*/ 	.byte	0x04, 0x17
        /*001a*/ 	.short	(.L_139 - .L_138)
.L_138:
        /*001c*/ 	.word	0x00000000
        /*0020*/ 	.short	0x0007
        /*0022*/ 	.short	0x0030
        /*0024*/ 	.byte	0x00, 0xf0, 0x21, 0x00


	//----- nvinfo : EIATTR_KPARAM_INFO
	.align		4
.L_139:
        /*0028*/ 	.byte	0x04, 0x17
        /*002a*/ 	.short	(.L_141 - .L_140)
.L_140:
        /*002c*/ 	.word	0x00000000
        /*0030*/ 	.short	0x0006
        /*0032*/ 	.short	0x0028
        /*0034*/ 	.byte	0x00, 0xf0, 0x21, 0x00


	//----- nvinfo : EIATTR_KPARAM_INFO
	.align		4
.L_141:
        /*0038*/ 	.byte	0x04, 0x17
        /*003a*/ 	.short	(.L_143 - .L_142)
.L_142:
        /*003c*/ 	.word	0x00000000
        /*0040*/ 	.short	0x0005
        /*0042*/ 	.short	0x0020
        /*0044*/ 	.byte	0x00, 0xf0, 0x21, 0x00


	//----- nvinfo : EIATTR_KPARAM_INFO
	.align		4
.L_143:
        /*0048*/ 	.byte	0x04, 0x17
        /*004a*/ 	.short	(.L_145 - .L_144)
.L_144:
        /*004c*/ 	.word	0x00000000
        /*0050*/ 	.short	0x0004
        /*0052*/ 	.short	0x001c
        /*0054*/ 	.byte	0x00, 0xf0, 0x11, 0x00


	//----- nvinfo : EIATTR_KPARAM_INFO
	.align		4
.L_145:
        /*0058*/ 	.byte	0x04, 0x17
        /*005a*/ 	.short	(.L_147 - .L_146)
.L_146:
        /*005c*/ 	.word	0x00000000
        /*0060*/ 	.short	0x0003
        /*0062*/ 	.short	0x0018
        /*0064*/ 	.byte	0x00, 0xf0, 0x11, 0x00


	//----- nvinfo : EIATTR_KPARAM_INFO
	.align		4
.L_147:
        /*0068*/ 	.byte	0x04, 0x17
        /*006a*/ 	.short	(.L_149 - .L_148)
.L_148:
        /*006c*/ 	.word	0x00000000
        /*0070*/ 	.short	0x0002
        /*0072*/ 	.short	0x0010
        /*0074*/ 	.byte	0x00, 0xf5, 0x21, 0x00


	//----- nvinfo : EIATTR_KPARAM_INFO
	.align		4
.L_149:
        /*0078*/ 	.byte	0x04, 0x17
        /*007a*/ 	.short	(.L_151 - .L_150)
.L_150:
        /*007c*/ 	.word	0x00000000
        /*0080*/ 	.short	0x0001
        /*0082*/ 	.short	0x0008
        /*0084*/ 	.byte	0x00, 0xf5, 0x21, 0x00


	//----- nvinfo : EIATTR_KPARAM_INFO
	.align		4
.L_151:
        /*0088*/ 	.byte	0x04, 0x17
        /*008a*/ 	.short	(.L_153 - .L_152)
.L_152:
        /*008c*/ 	.word	0x00000000
        /*0090*/ 	.short	0x0000
        /*0092*/ 	.short	0x0000
        /*0094*/ 	.byte	0x00, 0xf5, 0x21, 0x00


	//----- nvinfo : EIATTR_SPARSE_MMA_MASK
	.align		4
.L_153:
        /*0098*/ 	.byte	0x03, 0x50
        /*009a*/ 	.short	0x0000


	//----- nvinfo : EIATTR_MAXREG_COUNT
	.align		4
        /*009c*/ 	.byte	0x03, 0x1b
        /*009e*/ 	.short	0x00ff


	//----- nvinfo : EIATTR_MERCURY_ISA_VERSION
	.align		4
        /*00a0*/ 	.byte	0x03, 0x5f
        /*00a2*/ 	.short	0x0101


	//----- nvinfo : EIATTR_VRC_CTA_INIT_COUNT
	.align		4
        /*00a4*/ 	.byte	0x02, 0x4a
	.zero		1
	.zero		1


	//----- nvinfo : EIATTR_EXIT_INSTR_OFFSETS
	.align		4
        /*00a8*/ 	.byte	0x04, 0x1c
        /*00aa*/ 	.short	(.L_155 - .L_154)


	//   ....[0]....
.L_154:
        /*00ac*/ 	.word	0x00000100


	//   ....[1]....
        /*00b0*/ 	.word	0x00000fe0


	//----- nvinfo : EIATTR_CRS_STACK_SIZE
	.align		4
.L_155:
        /*00b4*/ 	.byte	0x04, 0x1e
        /*00b6*/ 	.short	(.L_157 - .L_156)
.L_156:
        /*00b8*/ 	.word	0x00000000


	//----- nvinfo : EIATTR_CBANK_PARAM_SIZE
	.align		4
.L_157:
        /*00bc*/ 	.byte	0x03, 0x19
        /*00be*/ 	.short	0x0040


	//----- nvinfo : EIATTR_PARAM_CBANK
	.align		4
        /*00c0*/ 	.byte	0x04, 0x0a
        /*00c2*/ 	.short	(.L_159 - .L_158)
	.align		4
.L_158:
        /*00c4*/ 	.word	index@(.nv.constant0._Z6calc_bPdS_S_iidddd)
        /*00c8*/ 	.short	0x0380
        /*00ca*/ 	.short	0x0040


	//----- nvinfo : EIATTR_SW_WAR
	.align		4
.L_159:
        /*00cc*/ 	.byte	0x04, 0x36
        /*00ce*/ 	.short	(.L_161 - .L_160)
.L_160:
        /*00d0*/ 	.word	0x00000008
.L_161:


//--------------------- .nv.callgraph             --------------------------
	.section	.nv.callgraph,"",@"SHT_CUDA_CALLGRAPH"
	.align	4
	.sectionentsize	8
	.align		4
        /*0000*/ 	.word	0x00000000
	.align		4
        /*0004*/ 	.word	0xffffffff
	.align		4
        /*0008*/ 	.word	0x00000000
	.align		4
        /*000c*/ 	.word	0xfffffffe
	.align		4
        /*0010*/ 	.word	0x00000000
	.align		4
        /*0014*/ 	.word	0xfffffffd
	.align		4
        /*0018*/ 	.word	0x00000000
	.align		4
        /*001c*/ 	.word	0xfffffffc


//--------------------- .text._Z7edge_uvPdS_ii    --------------------------
	.section	.text._Z7edge_uvPdS_ii,"ax",@progbits
	.align	128
        .global         _Z7edge_uvPdS_ii
        .type           _Z7edge_uvPdS_ii,@function
        .size           _Z7edge_uvPdS_ii,(.L_x_67 - _Z7edge_uvPdS_ii)
        .other          _Z7edge_uvPdS_ii,@"STO_CUDA_ENTRY STV_DEFAULT"
_Z7edge_uvPdS_ii:
.text._Z7edge_uvPdS_ii:
[----:B------:R-:W-:Y:S01]  /*0000*/  LDC R1, c[0x0][0x37c] ;  /* 0x0000df00ff017b82 */ /* 0x000fe20000000800 */
[----:B------:R-:W0:Y:S07]  /*0010*/  S2R R3, SR_TID.X ;  /* 0x0000000000037919 */ /* 0x000e2e0000002100 */
[----:B------:R-:W0:Y:S01]  /*0020*/  S2UR UR4, SR_CTAID.X ;  /* 0x00000000000479c3 */ /* 0x000e220000002500 */
[----:B------:R-:W1:Y:S01]  /*0030*/  LDCU UR5, c[0x0][0x394] ;  /* 0x00007280ff0577ac */ /* 0x000e620008000800 */
[----:B------:R-:W-:Y:S01]  /*0040*/  BSSY.RECONVERGENT B0, `(.L_x_0) ;  /* 0x0000014000007945 */ /* 0x000fe20003800200 */
[----:B------:R-:W2:Y:S05]  /*0050*/  LDCU.64 UR6, c[0x0][0x358] ;  /* 0x00006b00ff0677ac */ /* 0x000eaa0008000a00 */
[----:B------:R-:W0:Y:S08]  /*0060*/  LDC R0, c[0x0][0x360] ;  /* 0x0000d800ff007b82 */ /* 0x000e300000000800 */
[----:B------:R-:W3:Y:S01]  /*0070*/  LDC R11, c[0x0][0x390] ;  /* 0x0000e400ff0b7b82 */ /* 0x000ee20000000800 */
[----:B0-----:R-:W-:-:S05]  /*0080*/  IMAD R0, R0, UR4, R3 ;  /* 0x0000000400007c24 */ /* 0x001fca000f8e0203 */
[C---:B-1----:R-:W-:Y:S02]  /*0090*/  ISETP.GE.AND P0, PT, R0.reuse, UR5, PT ;  /* 0x0000000500007c0c */ /* 0x042fe4000bf06270 */
[----:B---3--:R-:W-:-:S11]  /*00a0*/  ISETP.GE.AND P1, PT, R0, R11, PT ;  /* 0x0000000b0000720c */ /* 0x008fd60003f26270 */
[----:B--2---:R-:W-:Y:S05]  /*00b0*/  @P0 BRA `(.L_x_1) ;  /* 0x0000000000300947 */ /* 0x004fea0003800000 */
[----:B------:R-:W0:Y:S08]  /*00c0*/  LDC R9, c[0x0][0x390] ;  /* 0x0000e400ff097b82 */ /* 0x000e300000000800 */
[----:B------:R-:W1:Y:S08]  /*00d0*/  LDC.64 R2, c[0x0][0x380] ;  /* 0x0000e000ff027b82 */ /* 0x000e700000000a00 */
[----:B------:R-:W2:Y:S01]  /*00e0*/  LDC.64 R4, c[0x0][0x388] ;  /* 0x0000e200ff047b82 */ /* 0x000ea20000000a00 */
[----:B0-----:R-:W-:-:S04]  /*00f0*/  IMAD R7, R0, R9, RZ ;  /* 0x0000000900077224 */ /* 0x001fc800078e02ff */
[----:B-1----:R-:W-:-:S05]  /*0100*/  IMAD.WIDE R2, R7, 0x8, R2 ;  /* 0x0000000807027825 */ /* 0x002fca00078e0202 */
[----:B------:R0:W-:Y:S01]  /*0110*/  STG.E.64 desc[UR6][R2.64], RZ ;  /* 0x000000ff02007986 */ /* 0x0001e2000c101b06 */
[----:B------:R-:W-:-:S04]  /*0120*/  IMAD.WIDE R12, R9, 0x8, R2 ;  /* 0x00000008090c7825 */ /* 0x000fc800078e0202 */
[----:B--2---:R-:W-:Y:S01]  /*0130*/  IMAD.WIDE R4, R7, 0x8, R4 ;  /* 0x0000000807047825 */ /* 0x004fe200078e0204 */
[----:B------:R0:W-:Y:S04]  /*0140*/  STG.E.64 desc[UR6][R12.64+-0x8], RZ ;  /* 0xfffff8ff0c007986 */ /* 0x0001e8000c101b06 */
[----:B------:R0:W-:Y:S01]  /*0150*/  STG.E.64 desc[UR6][R4.64], RZ ;  /* 0x000000ff04007986 */ /* 0x0001e2000c101b06 */
[----:B------:R-:W-:-:S05]  /*0160*/  IMAD.WIDE R6, R9, 0x8, R4 ;  /* 0x0000000809067825 */ /* 0x000fca00078e0204 */
[----:B------:R0:W-:Y:S02]  /*0170*/  STG.E.64 desc[UR6][R6.64+-0x8], RZ ;  /* 0xfffff8ff06007986 */ /* 0x0001e4000c101b06 */
.L_x_1:
[----:B------:R-:W-:Y:S05]  /*0180*/  BSYNC.RECONVERGENT B0 ;  /* 0x0000000000007941 */ /* 0x000fea0003800200 */
.L_x_0:
[----:B------:R-:W-:Y:S05]  /*0190*/  @P1 EXIT ;  /* 0x000000000000194d */ /* 0x000fea0003800000 */
[----:B0-----:R-:W0:Y:S01]  /*01a0*/  LDC.64 R2, c[0x0][0x380] ;  /* 0x0000e000ff027b82 */ /* 0x001e220000000a00 */
[----:B------:R-:W-:Y:S01]  /*01b0*/  UIADD3 UR4, UPT, UPT, UR5, -0x1, URZ ;  /* 0xffffffff05047890 */ /* 0x000fe2000fffe0ff */
[----:B------:R-:W-:-:S05]  /*01c0*/  HFMA2 R10, -RZ, RZ, 0, 0 ;  /* 0x00000000ff0a7431 */ /* 0x000fca00000001ff */
[----:B------:R-:W-:Y:S01]  /*01d0*/  IMAD R5, R11, UR4, RZ ;  /* 0x000000040b057c24 */ /* 0x000fe2000f8e02ff */
[----:B------:R-:W1:Y:S01]  /*01e0*/  LDC.64 R8, c[0x0][0x388] ;  /* 0x0000e200ff087b82 */ /* 0x000e620000000a00 */
[----:B------:R-:W-:-:S03]  /*01f0*/  MOV R11, 0x3ff00000 ;  /* 0x3ff00000000b7802 */ /* 0x000fc60000000f00 */
[C---:B------:R-:W-:Y:S01]  /*0200*/  IADD3 R7, PT, PT, R0.reuse, R5, RZ ;  /* 0x0000000500077210 */ /* 0x040fe20007ffe0ff */
[----:B0-----:R-:W-:-:S05]  /*0210*/  IMAD.WIDE R2, R0, 0x8, R2 ;  /* 0x0000000800027825 */ /* 0x001fca00078e0202 */
[----:B------:R-:W-:Y:S01]  /*0220*/  STG.E.64 desc[UR6][R2.64], RZ ;  /* 0x000000ff02007986 */ /* 0x000fe2000c101b06 */
[----:B------:R-:W-:-:S04]  /*0230*/  IMAD.WIDE R4, R5, 0x8, R2 ;  /* 0x0000000805047825 */ /* 0x000fc800078e0202 */
[--C-:B-1----:R-:W-:Y:S01]  /*0240*/  IMAD.WIDE R6, R7, 0x8, R8.reuse ;  /* 0x0000000807067825 */ /* 0x102fe200078e0208 */
[----:B------:R-:W-:Y:S03]  /*0250*/  STG.E.64 desc[UR6][R4.64], R10 ;  /* 0x0000000a04007986 */ /* 0x000fe6000c101b06 */
[----:B------:R-:W-:Y:S01]  /*0260*/  IMAD.WIDE R8, R0, 0x8, R8 ;  /* 0x0000000800087825 */ /* 0x000fe200078e0208 */
[----:B------:R-:W-:Y:S04]  /*0270*/  STG.E.64 desc[UR6][R6.64], RZ ;  /* 0x000000ff06007986 */ /* 0x000fe8000c101b06 */
[----:B------:R-:W-:Y:S01]  /*0280*/  STG.E.64 desc[UR6][R8.64], RZ ;  /* 0x000000ff08007986 */ /* 0x000fe2000c101b06 */
[----:B------:R-:W-:Y:S05]  /*0290*/  EXIT ;  /* 0x000000000000794d */ /* 0x000fea0003800000 */
.L_x_2:
[----:B------:R-:W-:-:S00]  /*02a0*/  BRA `(.L_x_2) ;  /* 0xfffffffc00fc7947 */ /* 0x000fc0000383ffff */
[----:B------:R-:W-:-:S00]  /*02b0*/  NOP ;  /* 0x0000000000007918 */ /* 0x000fc00000000000 */
        /* <DEDUP_REMOVED lines=12> */
.L_x_67:


//--------------------- .text._Z6edge_pPdii       --------------------------
	.section	.text._Z6edge_pPdii,"ax",@progbits
	.align	128
        .global         _Z6edge_pPdii
        .type           _Z6edge_pPdii,@function
        .size           _Z6edge_pPdii,(.L_x_68 - _Z6edge_pPdii)
        .other          _Z6edge_pPdii,@"STO_CUDA_ENTRY STV_DEFAULT"
_Z6edge_pPdii:
.text._Z6edge_pPdii:
[----:B------:R-:W-:Y:S01]  /*0000*/  LDC R1, c[0x0][0x37c] ;  /* 0x0000df00ff017b82 */ /* 0x000fe20000000800 */
[----:B------:R-:W0:Y:S07]  /*0010*/  S2R R0, SR_TID.X ;  /* 0x0000000000007919 */ /* 0x000e2e0000002100 */
[----:B------:R-:W0:Y:S08]  /*0020*/  S2UR UR4, SR_CTAID.X ;  /* 0x00000000000479c3 */ /* 0x000e300000002500 */
[----:B------:R-:W0:Y:S08]  /*0030*/  LDC R11, c[0x0][0x360] ;  /* 0x0000d800ff0b7b82 */ /* 0x000e300000000800 */
[----:B------:R-:W1:Y:S01]  /*0040*/  LDC R10, c[0x0][0x388] ;  /* 0x0000e200ff0a7b82 */ /* 0x000e620000000800 */
[----:B0-----:R-:W-:-:S05]  /*0050*/  IMAD R11, R11, UR4, R0 ;  /* 0x000000040b0b7c24 */ /* 0x001fca000f8e0200 */
[----:B-1----:R-:W-:-:S13]  /*0060*/  ISETP.GE.AND P0, PT, R11, R10, PT ;  /* 0x0000000a0b00720c */ /* 0x002fda0003f06270 */
[----:B------:R-:W-:Y:S05]  /*0070*/  @P0 EXIT ;  /* 0x000000000000094d */ /* 0x000fea0003800000 */
[----:B------:R-:W0:Y:S01]  /*0080*/  LDC.64 R8, c[0x0][0x380] ;  /* 0x0000e000ff087b82 */ /* 0x000e220000000a00 */
[----:B------:R-:W1:Y:S01]  /*0090*/  LDCU.64 UR6, c[0x0][0x358] ;  /* 0x00006b00ff0677ac */ /* 0x000e620008000a00 */
[----:B------:R-:W-:Y:S01]  /*00a0*/  IADD3 R3, PT, PT, R11, R10, RZ ;  /* 0x0000000a0b037210 */ /* 0x000fe20007ffe0ff */
[----:B------:R-:W2:Y:S04]  /*00b0*/  LDCU UR5, c[0x0][0x38c] ;  /* 0x00007180ff0577ac */ /* 0x000ea80008000800 */
[----:B0-----:R-:W-:-:S06]  /*00c0*/  IMAD.WIDE R2, R3, 0x8, R8 ;  /* 0x0000000803027825 */ /* 0x001fcc00078e0208 */
[----:B-1----:R-:W3:Y:S01]  /*00d0*/  LDG.E.64 R2, desc[UR6][R2.64] ;  /* 0x0000000602027981 */ /* 0x002ee2000c1e1b00 */
[----:B--2---:R-:W-:Y:S02]  /*00e0*/  UIADD3 UR4, UPT, UPT, UR5, -0x1, URZ ;  /* 0xffffffff05047890 */ /* 0x004fe4000fffe0ff */
[C---:B------:R-:W-:Y:S01]  /*00f0*/  ISETP.GE.AND P0, PT, R11.reuse, UR5, PT ;  /* 0x000000050b007c0c */ /* 0x040fe2000bf06270 */
[----:B------:R-:W-:-:S04]  /*0100*/  IMAD.WIDE R4, R11, 0x8, R8 ;  /* 0x000000080b047825 */ /* 0x000fc800078e0208 */
[----:B------:R-:W-:-:S04]  /*0110*/  IMAD R7, R10, UR4, RZ ;  /* 0x000000040a077c24 */ /* 0x000fc8000f8e02ff */
[----:B------:R-:W-:Y:S01]  /*0120*/  IMAD.WIDE R6, R7, 0x8, R4 ;  /* 0x0000000807067825 */ /* 0x000fe200078e0204 */
[----:B---3--:R0:W-:Y:S04]  /*0130*/  STG.E.64 desc[UR6][R4.64], R2 ;  /* 0x0000000204007986 */ /* 0x0081e8000c101b06 */
[----:B------:R0:W-:Y:S01]  /*0140*/  STG.E.64 desc[UR6][R6.64], RZ ;  /* 0x000000ff06007986 */ /* 0x0001e2000c101b06 */
[----:B------:R-:W-:Y:S05]  /*0150*/  @P0 EXIT ;  /* 0x000000000000094d */ /* 0x000fea0003800000 */
[----:B0-----:R-:W-:-:S04]  /*0160*/  IMAD R3, R11, R10, RZ ;  /* 0x0000000a0b037224 */ /* 0x001fc800078e02ff */
[----:B------:R-:W-:-:S05]  /*0170*/  IMAD.WIDE R2, R3, 0x8, R8 ;  /* 0x0000000803027825 */ /* 0x000fca00078e0208 */
[----:B------:R-:W2:Y:S01]  /*0180*/  LDG.E.64 R4, desc[UR6][R2.64+0x8] ;  /* 0x0000080602047981 */ /* 0x000ea2000c1e1b00 */
[----:B------:R-:W-:-:S03]  /*0190*/  IMAD.WIDE R6, R10, 0x8, R2 ;  /* 0x000000080a067825 */ /* 0x000fc600078e0202 */
[----:B--2---:R-:W-:Y:S04]  /*01a0*/  STG.E.64 desc[UR6][R2.64], R4 ;  /* 0x0000000402007986 */ /* 0x004fe8000c101b06 */
[----:B------:R-:W2:Y:S04]  /*01b0*/  LDG.E.64 R8, desc[UR6][R6.64+-0x10] ;  /* 0xfffff00606087981 */ /* 0x000ea8000c1e1b00 */
[----:B--2---:R-:W-:Y:S01]  /*01c0*/  STG.E.64 desc[UR6][R6.64+-0x8], R8 ;  /* 0xfffff80806007986 */ /* 0x004fe2000c101b06 */
[----:B------:R-:W-:Y:S05]  /*01d0*/  EXIT ;  /* 0x000000000000794d */ /* 0x000fea0003800000 */
.L_x_3:
        /* <DEDUP_REMOVED lines=10> */
.L_x_68:


//--------------------- .text._Z7calc_uvPdS_S_S_S_iiddddd --------------------------
	.section	.text._Z7calc_uvPdS_S_S_S_iiddddd,"ax",@progbits
	.align	128
        .global         _Z7calc_uvPdS_S_S_S_iiddddd
        .type           _Z7calc_uvPdS_S_S_S_iiddddd,@function
        .size           _Z7calc_uvPdS_S_S_S_iiddddd,(.L_x_61 - _Z7calc_uvPdS_S_S_S_iiddddd)
        .other          _Z7calc_uvPdS_S_S_S_iiddddd,@"STO_CUDA_ENTRY STV_DEFAULT"
_Z7calc_uvPdS_S_S_S_iiddddd:
.text._Z7calc_uvPdS_S_S_S_iiddddd:
[----:B------:R-:W-:Y:S01]  /*0000*/  LDC R1, c[0x0][0x37c] ;  /* 0x0000df00ff017b82 */ /* 0x000fe20000000800 */
[----:B------:R-:W0:Y:S07]  /*0010*/  S2R R3, SR_TID.X ;  /* 0x0000000000037919 */ /* 0x000e2e0000002100 */
[----:B------:R-:W0:Y:S01]  /*0020*/  S2UR UR5, SR_CTAID.X ;  /* 0x00000000000579c3 */ /* 0x000e220000002500 */
[----:B------:R-:W1:Y:S01]  /*0030*/  LDCU.64 UR8, c[0x0][0x3a8] ;  /* 0x00007500ff0877ac */ /* 0x000e620008000a00 */
[----:B------:R-:W2:Y:S06]  /*0040*/  S2R R0, SR_TID.Y ;  /* 0x0000000000007919 */ /* 0x000eac0000002200 */
[----:B------:R-:W0:Y:S08]  /*0050*/  LDC R2, c[0x0][0x360] ;  /* 0x0000d800ff027b82 */ /* 0x000e300000000800 */
[----:B------:R-:W2:Y:S01]  /*0060*/  S2UR UR6, SR_CTAID.Y ;  /* 0x00000000000679c3 */ /* 0x000ea20000002600 */
[----:B-1----:R-:W-:-:S07]  /*0070*/  UIADD3 UR4, UPT, UPT, UR8, -0x1, URZ ;  /* 0xffffffff08047890 */ /* 0x002fce000fffe0ff */
[----:B------:R-:W2:Y:S01]  /*0080*/  LDC R11, c[0x0][0x364] ;  /* 0x0000d900ff0b7b82 */ /* 0x000ea20000000800 */
[----:B0-----:R-:W-:-:S05]  /*0090*/  IMAD R2, R2, UR5, R3 ;  /* 0x0000000502027c24 */ /* 0x001fca000f8e0203 */
[----:B------:R-:W-:Y:S01]  /*00a0*/  ISETP.GE.AND P0, PT, R2, UR4, PT ;  /* 0x0000000402007c0c */ /* 0x000fe2000bf06270 */
[----:B------:R-:W-:-:S03]  /*00b0*/  UIADD3 UR4, UPT, UPT, UR9, -0x1, URZ ;  /* 0xffffffff09047890 */ /* 0x000fc6000fffe0ff */
[----:B------:R-:W-:Y:S01]  /*00c0*/  ISETP.LT.OR P0, PT, R2, 0x1, P0 ;  /* 0x000000010200780c */ /* 0x000fe20000701670 */
[----:B--2---:R-:W-:-:S05]  /*00d0*/  IMAD R11, R11, UR6, R0 ;  /* 0x000000060b0b7c24 */ /* 0x004fca000f8e0200 */
[----:B------:R-:W-:-:S04]  /*00e0*/  ISETP.EQ.OR P0, PT, R11, RZ, P0 ;  /* 0x000000ff0b00720c */ /* 0x000fc80000702670 */
[----:B------:R-:W-:-:S13]  /*00f0*/  ISETP.GE.OR P0, PT, R11, UR4, P0 ;  /* 0x000000040b007c0c */ /* 0x000fda0008706670 */
[----:B------:R-:W-:Y:S05]  /*0100*/  @P0 EXIT ;  /* 0x000000000000094d */ /* 0x000fea0003800000 */
[----:B------:R-:W0:Y:S01]  /*0110*/  LDC.64 R20, c[0x0][0x388] ;  /* 0x0000e200ff147b82 */ /* 0x000e220000000a00 */
[----:B------:R-:W1:Y:S01]  /*0120*/  LDCU.64 UR4, c[0x0][0x358] ;  /* 0x00006b00ff0477ac */ /* 0x000e620008000a00 */
[----:B------:R-:W-:Y:S01]  /*0130*/  IMAD R9, R2, UR8, R11 ;  /* 0x0000000802097c24 */ /* 0x000fe2000f8e020b */
[----:B------:R-:W2:Y:S05]  /*0140*/  LDCU UR6, c[0x0][0x3bc] ;  /* 0x00007780ff0677ac */ /* 0x000eaa0008000800 */
[----:B------:R-:W3:Y:S01]  /*0150*/  LDC.64 R12, c[0x0][0x3b8] ;  /* 0x0000ee00ff0c7b82 */ /* 0x000ee20000000a00 */
[----:B------:R-:W-:-:S07]  /*0160*/  IMAD.MOV.U32 R4, RZ, RZ, 0x1 ;  /* 0x00000001ff047424 */ /* 0x000fce00078e00ff */
[----:B------:R-:W4:Y:S01]  /*0170*/  LDC.64 R26, c[0x0][0x3b0] ;  /* 0x0000ec00ff1a7b82 */ /* 0x000f220000000a00 */
[----:B0-----:R-:W-:-:S05]  /*0180*/  IMAD.WIDE R20, R9, 0x8, R20 ;  /* 0x0000000809147825 */ /* 0x001fca00078e0214 */
[----:B-1----:R-:W4:Y:S01]  /*0190*/  LDG.E.64 R24, desc[UR4][R20.64] ;  /* 0x0000000414187981 */ /* 0x002f22000c1e1b00 */
[----:B--2---:R-:W3:Y:S01]  /*01a0*/  MUFU.RCP64H R5, UR6 ;  /* 0x0000000600057d08 */ /* 0x004ee20008001800 */
[----:B------:R-:W-:Y:S01]  /*01b0*/  BSSY.RECONVERGENT B0, `(.L_x_4) ;  /* 0x0000015000007945 */ /* 0x000fe20003800200 */
[----:B---3--:R-:W-:-:S08]  /*01c0*/  DFMA R6, R4, -R12, 1 ;  /* 0x3ff000000406742b */ /* 0x008fd0000000080c */
[----:B------:R-:W-:-:S08]  /*01d0*/  DFMA R6, R6, R6, R6 ;  /* 0x000000060606722b */ /* 0x000fd00000000006 */
[----:B------:R-:W-:-:S08]  /*01e0*/  DFMA R6, R4, R6, R4 ;  /* 0x000000060406722b */ /* 0x000fd00000000004 */
[----:B------:R-:W-:-:S08]  /*01f0*/  DFMA R4, R6, -R12, 1 ;  /* 0x3ff000000604742b */ /* 0x000fd0000000080c */
[----:B------:R-:W-:Y:S02]  /*0200*/  DFMA R4, R6, R4, R6 ;  /* 0x000000040604722b */ /* 0x000fe40000000006 */
[----:B----4-:R-:W-:-:S08]  /*0210*/  DMUL R26, R24, R26 ;  /* 0x0000001a181a7228 */ /* 0x010fd00000000000 */
[----:B------:R-:W-:Y:S02]  /*0220*/  DMUL R6, R26, R4 ;  /* 0x000000041a067228 */ /* 0x000fe40000000000 */
[----:B------:R-:W-:-:S06]  /*0230*/  FSETP.GEU.AND P1, PT, |R27|, 6.5827683646048100446e-37, PT ;  /* 0x036000001b00780b */ /* 0x000fcc0003f2e200 */
[----:B------:R-:W-:-:S08]  /*0240*/  DFMA R12, R6, -R12, R26 ;  /* 0x8000000c060c722b */ /* 0x000fd0000000001a */
[----:B------:R-:W-:-:S10]  /*0250*/  DFMA R4, R4, R12, R6 ;  /* 0x0000000c0404722b */ /* 0x000fd40000000006 */
[----:B------:R-:W-:-:S05]  /*0260*/  FFMA R0, RZ, UR6, R5 ;  /* 0x00000006ff007c23 */ /* 0x000fca0008000005 */
[----:B------:R-:W-:-:S13]  /*0270*/  FSETP.GT.AND P0, PT, |R0|, 1.469367938527859385e-39, PT ;  /* 0x001000000000780b */ /* 0x000fda0003f04200 */
[----:B------:R-:W-:Y:S05]  /*0280*/  @P0 BRA P1, `(.L_x_5) ;  /* 0x00000000001c0947 */ /* 0x000fea0000800000 */
[----:B------:R-:W0:Y:S01]  /*0290*/  LDCU.64 UR6, c[0x0][0x3b8] ;  /* 0x00007700ff0677ac */ /* 0x000e220008000a00 */
[----:B------:R-:W-:Y:S01]  /*02a0*/  MOV R10, 0x2e0 ;  /* 0x000002e0000a7802 */ /* 0x000fe20000000f00 */
[----:B0-----:R-:W-:Y:S02]  /*02b0*/  IMAD.U32 R30, RZ, RZ, UR6 ;  /* 0x00000006ff1e7e24 */ /* 0x001fe4000f8e00ff */
[----:B------:R-:W-:-:S07]  /*02c0*/  IMAD.U32 R31, RZ, RZ, UR7 ;  /* 0x00000007ff1f7e24 */ /* 0x000fce000f8e00ff */
[----:B------:R-:W-:Y:S05]  /*02d0*/  CALL.REL.NOINC `($__internal_0_$__cuda_sm20_div_rn_f64_full) ;  /* 0x0000001000187944 */ /* 0x000fea0003c00000 */
[----:B------:R-:W-:Y:S02]  /*02e0*/  IMAD.MOV.U32 R4, RZ, RZ, R0 ;  /* 0x000000ffff047224 */ /* 0x000fe400078e0000 */
[----:B------:R-:W-:-:S07]  /*02f0*/  IMAD.MOV.U32 R5, RZ, RZ, R39 ;  /* 0x000000ffff057224 */ /* 0x000fce00078e0027 */
.L_x_5:
[----:B------:R-:W-:Y:S05]  /*0300*/  BSYNC.RECONVERGENT B0 ;  /* 0x0000000000007941 */ /* 0x000fea0003800200 */
.L_x_4:
[----:B------:R-:W0:Y:S01]  /*0310*/  LDC.64 R18, c[0x0][0x398] ;  /* 0x0000e600ff127b82 */ /* 0x000e220000000a00 */
[----:B------:R-:W2:Y:S01]  /*0320*/  LDG.E.64 R6, desc[UR4][R20.64+-0x8] ;  /* 0xfffff80414067981 */ /* 0x000ea2000c1e1b00 */
[----:B------:R-:W1:Y:S06]  /*0330*/  LDCU UR6, c[0x0][0x3c4] ;  /* 0x00007880ff0677ac */ /* 0x000e6c0008000800 */
[----:B------:R-:W3:Y:S01]  /*0340*/  LDC.64 R22, c[0x0][0x3c0] ;  /* 0x0000f000ff167b82 */ /* 0x000ee20000000a00 */
[----:B------:R-:W-:Y:S01]  /*0350*/  IMAD.MOV.U32 R14, RZ, RZ, 0x1 ;  /* 0x00000001ff0e7424 */ /* 0x000fe200078e00ff */
[----:B------:R-:W4:Y:S01]  /*0360*/  LDCU.64 UR8, c[0x0][0x3b0] ;  /* 0x00007600ff0877ac */ /* 0x000f220008000a00 */
[----:B0-----:R-:W-:-:S05]  /*0370*/  IMAD.WIDE R18, R9, 0x8, R18 ;  /* 0x0000000809127825 */ /* 0x001fca00078e0212 */
[----:B------:R-:W4:Y:S01]  /*0380*/  LDG.E.64 R12, desc[UR4][R18.64] ;  /* 0x00000004120c7981 */ /* 0x000f22000c1e1b00 */
[----:B-1----:R-:W3:Y:S02]  /*0390*/  MUFU.RCP64H R15, UR6 ;  /* 0x00000006000f7d08 */ /* 0x002ee40008001800 */
[----:B---3--:R-:W-:-:S08]  /*03a0*/  DFMA R16, R14, -R22, 1 ;  /* 0x3ff000000e10742b */ /* 0x008fd00000000816 */
[----:B------:R-:W-:-:S08]  /*03b0*/  DFMA R16, R16, R16, R16 ;  /* 0x000000101010722b */ /* 0x000fd00000000010 */
[----:B------:R-:W-:-:S08]  /*03c0*/  DFMA R16, R14, R16, R14 ;  /* 0x000000100e10722b */ /* 0x000fd0000000000e */
[----:B------:R-:W-:-:S08]  /*03d0*/  DFMA R14, R16, -R22, 1 ;  /* 0x3ff00000100e742b */ /* 0x000fd00000000816 */
[----:B------:R-:W-:Y:S01]  /*03e0*/  DFMA R14, R16, R14, R16 ;  /* 0x0000000e100e722b */ /* 0x000fe20000000010 */
[----:B------:R-:W-:Y:S01]  /*03f0*/  BSSY.RECONVERGENT B0, `(.L_x_6) ;  /* 0x0000011000007945 */ /* 0x000fe20003800200 */
[----:B----4-:R-:W-:-:S08]  /*0400*/  DMUL R26, R12, UR8 ;  /* 0x000000080c1a7c28 */ /* 0x010fd00008000000 */
[----:B------:R-:W-:-:S08]  /*0410*/  DMUL R38, R26, R14 ;  /* 0x0000000e1a267228 */ /* 0x000fd00000000000 */
[----:B------:R-:W-:-:S08]  /*0420*/  DFMA R12, R38, -R22, R26 ;  /* 0x80000016260c722b */ /* 0x000fd0000000001a */
[----:B------:R-:W-:Y:S01]  /*0430*/  DFMA R38, R14, R12, R38 ;  /* 0x0000000c0e26722b */ /* 0x000fe20000000026 */
[----:B------:R-:W-:-:S09]  /*0440*/  FSETP.GEU.AND P1, PT, |R27|, 6.5827683646048100446e-37, PT ;  /* 0x036000001b00780b */ /* 0x000fd20003f2e200 */
[----:B------:R-:W-:-:S05]  /*0450*/  FFMA R0, RZ, UR6, R39 ;  /* 0x00000006ff007c23 */ /* 0x000fca0008000027 */
[----:B------:R-:W-:Y:S01]  /*0460*/  FSETP.GT.AND P0, PT, |R0|, 1.469367938527859385e-39, PT ;  /* 0x001000000000780b */ /* 0x000fe20003f04200 */
[----:B--2---:R-:W-:-:S08]  /*0470*/  DADD R12, R24, -R6 ;  /* 0x00000000180c7229 */ /* 0x004fd00000000806 */
[----:B------:R-:W-:-:S04]  /*0480*/  DFMA R4, R12, -R4, R24 ;  /* 0x800000040c04722b */ /* 0x000fc80000000018 */
[----:B------:R-:W-:Y:S07]  /*0490*/  @P0 BRA P1, `(.L_x_7) ;  /* 0x0000000000180947 */ /* 0x000fee0000800000 */
[----:B------:R-:W0:Y:S01]  /*04a0*/  LDCU.64 UR6, c[0x0][0x3c0] ;  /* 0x00007800ff0677ac */ /* 0x000e220008000a00 */
[----:B------:R-:W-:Y:S02]  /*04b0*/  MOV R10, 0x4f0 ;  /* 0x000004f0000a7802 */ /* 0x000fe40000000f00 */
[----:B0-----:R-:W-:Y:S01]  /*04c0*/  MOV R30, UR6 ;  /* 0x00000006001e7c02 */ /* 0x001fe20008000f00 */
[----:B------:R-:W-:-:S07]  /*04d0*/  IMAD.U32 R31, RZ, RZ, UR7 ;  /* 0x00000007ff1f7e24 */ /* 0x000fce000f8e00ff */
[----:B------:R-:W-:Y:S05]  /*04e0*/  CALL.REL.NOINC `($__internal_0_$__cuda_sm20_div_rn_f64_full) ;  /* 0x0000000c00947944 */ /* 0x000fea0003c00000 */
[----:B------:R-:W-:-:S07]  /*04f0*/  IMAD.MOV.U32 R38, RZ, RZ, R0 ;  /* 0x000000ffff267224 */ /* 0x000fce00078e0000 */
.L_x_7:
[----:B------:R-:W-:Y:S05]  /*0500*/  BSYNC.RECONVERGENT B0 ;  /* 0x0000000000007941 */ /* 0x000fea0003800200 */
.L_x_6:
[----:B------:R-:W0:Y:S01]  /*0510*/  LDC R3, c[0x0][0x3a8] ;  /* 0x0000ea00ff037b82 */ /* 0x000e220000000800 */
[----:B------:R-:W1:Y:S07]  /*0520*/  LDCU.128 UR8, c[0x0][0x3b0] ;  /* 0x00007600ff0877ac */ /* 0x000e6e0008000c00 */
[----:B------:R-:W2:Y:S08]  /*0530*/  LDC.64 R16, c[0x0][0x388] ;  /* 0x0000e200ff107b82 */ /* 0x000eb00000000a00 */
[----:B------:R-:W3:Y:S01]  /*0540*/  LDC.64 R30, c[0x0][0x3c8] ;  /* 0x0000f200ff1e7b82 */ /* 0x000ee20000000a00 */
[----:B0-----:R-:W-:-:S07]  /*0550*/  IMAD R2, R2, R3, -R3 ;  /* 0x0000000302027224 */ /* 0x001fce00078e0a03 */
[----:B------:R-:W0:Y:S01]  /*0560*/  LDC R0, c[0x0][0x3b4] ;  /* 0x0000ed00ff007b82 */ /* 0x000e220000000800 */
[----:B------:R-:W-:-:S04]  /*0570*/  IMAD.IADD R11, R11, 0x1, R2 ;  /* 0x000000010b0b7824 */ /* 0x000fc800078e0202 */
[----:B--2---:R-:W-:-:S06]  /*0580*/  IMAD.WIDE R16, R11, 0x8, R16 ;  /* 0x000000080b107825 */ /* 0x004fcc00078e0210 */
[----:B------:R-:W2:Y:S01]  /*0590*/  LDG.E.64 R16, desc[UR4][R16.64] ;  /* 0x0000000410107981 */ /* 0x000ea2000c1e1b00 */
[----:B------:R-:W-:Y:S01]  /*05a0*/  IMAD.MOV.U32 R2, RZ, RZ, 0x1 ;  /* 0x00000001ff027424 */ /* 0x000fe200078e00ff */
[----:B---3--:R-:W-:-:S08]  /*05b0*/  DADD R30, R30, R30 ;  /* 0x000000001e1e7229 */ /* 0x008fd0000000001e */
[----:B-1----:R-:W-:Y:S01]  /*05c0*/  DMUL R30, R30, UR10 ;  /* 0x0000000a1e1e7c28 */ /* 0x002fe20008000000 */
[----:B0-----:R-:W-:-:S05]  /*05d0*/  FSETP.GEU.AND P1, PT, |R0|, 6.5827683646048100446e-37, PT ;  /* 0x036000000000780b */ /* 0x001fca0003f2e200 */
[----:B------:R-:W0:Y:S02]  /*05e0*/  MUFU.RCP64H R3, R31 ;  /* 0x0000001f00037308 */ /* 0x000e240000001800 */
[----:B0-----:R-:W-:-:S08]  /*05f0*/  DFMA R12, -R30, R2, 1 ;  /* 0x3ff000001e0c742b */ /* 0x001fd00000000102 */
[----:B------:R-:W-:-:S08]  /*0600*/  DFMA R12, R12, R12, R12 ;  /* 0x0000000c0c0c722b */ /* 0x000fd0000000000c */
[----:B------:R-:W-:-:S08]  /*0610*/  DFMA R12, R2, R12, R2 ;  /* 0x0000000c020c722b */ /* 0x000fd00000000002 */
[----:B------:R-:W-:-:S08]  /*0620*/  DFMA R2, -R30, R12, 1 ;  /* 0x3ff000001e02742b */ /* 0x000fd0000000010c */
[----:B------:R-:W-:-:S08]  /*0630*/  DFMA R2, R12, R2, R12 ;  /* 0x000000020c02722b */ /* 0x000fd0000000000c */
[----:B------:R-:W-:-:S08]  /*0640*/  DMUL R12, R2, UR8 ;  /* 0x00000008020c7c28 */ /* 0x000fd00008000000 */
[----:B------:R-:W-:-:S08]  /*0650*/  DFMA R14, -R30, R12, UR8 ;  /* 0x000000081e0e7e2b */ /* 0x000fd0000800010c */
[----:B------:R-:W-:-:S10]  /*0660*/  DFMA R2, R2, R14, R12 ;  /* 0x0000000e0202722b */ /* 0x000fd4000000000c */
[----:B------:R-:W-:-:S05]  /*0670*/  FFMA R8, RZ, R31, R3 ;  /* 0x0000001fff087223 */ /* 0x000fca0000000003 */
[----:B------:R-:W-:Y:S01]  /*0680*/  FSETP.GT.AND P0, PT, |R8|, 1.469367938527859385e-39, PT ;  /* 0x001000000800780b */ /* 0x000fe20003f04200 */
[----:B--2---:R-:W-:-:S08]  /*0690*/  DADD R12, R24, -R16 ;  /* 0x00000000180c7229 */ /* 0x004fd00000000810 */
[----:B------:R-:W-:-:S04]  /*06a0*/  DFMA R4, R12, -R38, R4 ;  /* 0x800000260c04722b */ /* 0x000fc80000000004 */
[----:B------:R-:W-:Y:S07]  /*06b0*/  @P0 BRA P1, `(.L_x_8) ;  /* 0x00000000001c0947 */ /* 0x000fee0000800000 */
[----:B------:R-:W0:Y:S01]  /*06c0*/  LDCU.64 UR6, c[0x0][0x3b0] ;  /* 0x00007600ff0677ac */ /* 0x000e220008000a00 */
[----:B------:R-:W-:Y:S01]  /*06d0*/  MOV R10, 0x710 ;  /* 0x00000710000a7802 */ /* 0x000fe20000000f00 */
[----:B0-----:R-:W-:Y:S02]  /*06e0*/  IMAD.U32 R26, RZ, RZ, UR6 ;  /* 0x00000006ff1a7e24 */ /* 0x001fe4000f8e00ff */
[----:B------:R-:W-:-:S07]  /*06f0*/  IMAD.U32 R27, RZ, RZ, UR7 ;  /* 0x00000007ff1b7e24 */ /* 0x000fce000f8e00ff */
[----:B------:R-:W-:Y:S05]  /*0700*/  CALL.REL.NOINC `($__internal_0_$__cuda_sm20_div_rn_f64_full) ;  /* 0x0000000c000c7944 */ /* 0x000fea0003c00000 */
[----:B------:R-:W-:Y:S01]  /*0710*/  MOV R2, R0 ;  /* 0x0000000000027202 */ /* 0x000fe20000000f00 */
[----:B------:R-:W-:-:S07]  /*0720*/  IMAD.MOV.U32 R3, RZ, RZ, R39 ;  /* 0x000000ffff037224 */ /* 0x000fce00078e0027 */
.L_x_8:
[----:B------:R-:W0:Y:S01]  /*0730*/  LDC.64 R14, c[0x0][0x3a0] ;  /* 0x0000e800ff0e7b82 */ /* 0x000e220000000a00 */
[----:B------:R-:W1:Y:S01]  /*0740*/  LDCU.64 UR6, c[0x0][0x3b8] ;  /* 0x00007700ff0677ac */ /* 0x000e620008000a00 */
[----:B0-----:R-:W-:-:S05]  /*0750*/  IMAD.WIDE R14, R9, 0x8, R14 ;  /* 0x00000008090e7825 */ /* 0x001fca00078e020e */
[----:B------:R-:W2:Y:S04]  /*0760*/  LDG.E.64 R12, desc[UR4][R14.64+0x8] ;  /* 0x000008040e0c7981 */ /* 0x000ea8000c1e1b00 */
[----:B------:R-:W2:Y:S01]  /*0770*/  LDG.E.64 R22, desc[UR4][R14.64+-0x8] ;  /* 0xfffff8040e167981 */ /* 0x000ea2000c1e1b00 */
[----:B-1----:R-:W-:Y:S01]  /*0780*/  DADD R38, -RZ, |UR6| ;  /* 0x40000006ff267e29 */ /* 0x002fe20008000100 */
[----:B------:R-:W-:Y:S01]  /*0790*/  MOV R0, 0x7d0 ;  /* 0x000007d000007802 */ /* 0x000fe20000000f00 */
[----:B--2---:R-:W-:-:S08]  /*07a0*/  DADD R12, R12, -R22 ;  /* 0x000000000c0c7229 */ /* 0x004fd00000000816 */
[----:B------:R-:W-:-:S11]  /*07b0*/  DFMA R36, R12, -R2, R4 ;  /* 0x800000020c24722b */ /* 0x000fd60000000004 */
[----:B------:R-:W-:Y:S05]  /*07c0*/  CALL.REL.NOINC `($_Z7calc_uvPdS_S_S_S_iiddddd$__internal_accurate_pow) ;  /* 0x0000001000587944 */ /* 0x000fea0003c00000 */
[----:B------:R-:W0:Y:S02]  /*07d0*/  LDC.64 R12, c[0x0][0x3b8] ;  /* 0x0000ee00ff0c7b82 */ /* 0x000e240000000a00 */
[C---:B0-----:R-:W-:Y:S02]  /*07e0*/  DADD R4, R12.reuse, 2 ;  /* 0x400000000c047429 */ /* 0x041fe40000000000 */
[C---:B------:R-:W-:Y:S02]  /*07f0*/  DSETP.NEU.AND P1, PT, R12.reuse, RZ, PT ;  /* 0x000000ff0c00722a */ /* 0x040fe40003f2d000 */
[----:B------:R-:W-:-:S06]  /*0800*/  DSETP.NEU.AND P0, PT, R12, 1, PT ;  /* 0x3ff000000c00742a */ /* 0x000fcc0003f0d000 */
[----:B------:R-:W-:Y:S01]  /*0810*/  LOP3.LUT R4, R5, 0x7ff00000, RZ, 0xc0, !PT ;  /* 0x7ff0000005047812 */ /* 0x000fe200078ec0ff */
[----:B------:R-:W-:-:S03]  /*0820*/  IMAD.MOV.U32 R5, RZ, RZ, R31 ;  /* 0x000000ffff057224 */ /* 0x000fc600078e001f */
[----:B------:R-:W-:Y:S01]  /*0830*/  ISETP.NE.AND P2, PT, R4, 0x7ff00000, PT ;  /* 0x7ff000000400780c */ /* 0x000fe20003f45270 */
[----:B------:R-:W-:Y:S01]  /*0840*/  IMAD.MOV.U32 R4, RZ, RZ, R8 ;  /* 0x000000ffff047224 */ /* 0x000fe200078e0008 */
[----:B------:R-:W-:-:S11]  /*0850*/  @!P1 CS2R R4, SRZ ;  /* 0x0000000000049805 */ /* 0x000fd6000001ff00 */
[----:B------:R-:W-:Y:S05]  /*0860*/  @P2 BRA `(.L_x_9) ;  /* 0x0000000000182947 */ /* 0x000fea0003800000 */
[----:B------:R-:W-:-:S14]  /*0870*/  DSETP.NAN.AND P1, PT, R12, R12, PT ;  /* 0x0000000c0c00722a */ /* 0x000fdc0003f28000 */
[----:B------:R-:W-:Y:S01]  /*0880*/  @P1 DADD R4, R12, 2 ;  /* 0x400000000c041429 */ /* 0x000fe20000000000 */
[----:B------:R-:W-:Y:S10]  /*0890*/  @P1 BRA `(.L_x_9) ;  /* 0x00000000000c1947 */ /* 0x000ff40003800000 */
[----:B------:R-:W-:-:S14]  /*08a0*/  DSETP.NEU.AND P1, PT, |R12|, +INF , PT ;  /* 0x7ff000000c00742a */ /* 0x000fdc0003f2d200 */
[----:B------:R-:W-:Y:S02]  /*08b0*/  @!P1 IMAD.MOV.U32 R4, RZ, RZ, 0x0 ;  /* 0x00000000ff049424 */ /* 0x000fe400078e00ff */
[----:B------:R-:W-:-:S07]  /*08c0*/  @!P1 IMAD.MOV.U32 R5, RZ, RZ, 0x7ff00000 ;  /* 0x7ff00000ff059424 */ /* 0x000fce00078e00ff */
.L_x_9:
[----:B------:R-:W-:Y:S01]  /*08d0*/  FSEL R31, R5, 1.875, P0 ;  /* 0x3ff00000051f7808 */ /* 0x000fe20000000000 */
[----:B------:R-:W0:Y:S01]  /*08e0*/  LDC.64 R22, c[0x0][0x3d0] ;  /* 0x0000f400ff167b82 */ /* 0x000e220000000a00 */
[----:B------:R-:W-:Y:S01]  /*08f0*/  FSEL R30, R4, RZ, P0 ;  /* 0x000000ff041e7208 */ /* 0x000fe20000000000 */
[----:B------:R-:W-:Y:S01]  /*0900*/  IMAD.MOV.U32 R4, RZ, RZ, 0x1 ;  /* 0x00000001ff047424 */ /* 0x000fe200078e00ff */
[----:B------:R-:W1:Y:S01]  /*0910*/  MUFU.RCP64H R5, R31 ;  /* 0x0000001f00057308 */ /* 0x000e620000001800 */
[----:B------:R-:W0:Y:S04]  /*0920*/  LDCU.64 UR6, c[0x0][0x3b0] ;  /* 0x00007600ff0677ac */ /* 0x000e280008000a00 */
[----:B-1----:R-:W-:Y:S02]  /*0930*/  DFMA R12, -R30, R4, 1 ;  /* 0x3ff000001e0c742b */ /* 0x002fe40000000104 */
[----:B0-----:R-:W-:-:S06]  /*0940*/  DMUL R22, R22, UR6 ;  /* 0x0000000616167c28 */ /* 0x001fcc0008000000 */
[----:B------:R-:W-:-:S04]  /*0950*/  DFMA R12, R12, R12, R12 ;  /* 0x0000000c0c0c722b */ /* 0x000fc8000000000c */
[----:B------:R-:W-:-:S04]  /*0960*/  FSETP.GEU.AND P1, PT, |R23|, 6.5827683646048100446e-37, PT ;  /* 0x036000001700780b */ /* 0x000fc80003f2e200 */
[----:B------:R-:W-:-:S08]  /*0970*/  DFMA R12, R4, R12, R4 ;  /* 0x0000000c040c722b */ /* 0x000fd00000000004 */
[----:B------:R-:W-:-:S08]  /*0980*/  DFMA R4, -R30, R12, 1 ;  /* 0x3ff000001e04742b */ /* 0x000fd0000000010c */
[----:B------:R-:W-:-:S08]  /*0990*/  DFMA R4, R12, R4, R12 ;  /* 0x000000040c04722b */ /* 0x000fd0000000000c */
[----:B------:R-:W-:-:S08]  /*09a0*/  DMUL R12, R4, R22 ;  /* 0x00000016040c7228 */ /* 0x000fd00000000000 */
[----:B------:R-:W-:-:S08]  /*09b0*/  DFMA R26, -R30, R12, R22 ;  /* 0x0000000c1e1a722b */ /* 0x000fd00000000116 */
[----:B------:R-:W-:-:S10]  /*09c0*/  DFMA R4, R4, R26, R12 ;  /* 0x0000001a0404722b */ /* 0x000fd4000000000c */
[----:B------:R-:W-:-:S05]  /*09d0*/  FFMA R0, RZ, R31, R5 ;  /* 0x0000001fff007223 */ /* 0x000fca0000000005 */
[----:B------:R-:W-:-:S13]  /*09e0*/  FSETP.GT.AND P0, PT, |R0|, 1.469367938527859385e-39, PT ;  /* 0x001000000000780b */ /* 0x000fda0003f04200 */
[----:B------:R-:W-:Y:S05]  /*09f0*/  @P0 BRA P1, `(.L_x_10) ;  /* 0x0000000000180947 */ /* 0x000fea0000800000 */
[----:B------:R-:W-:Y:S01]  /*0a00*/  MOV R26, R22 ;  /* 0x00000016001a7202 */ /* 0x000fe20000000f00 */
[----:B------:R-:W-:Y:S01]  /*0a10*/  IMAD.MOV.U32 R27, RZ, RZ, R23 ;  /* 0x000000ffff1b7224 */ /* 0x000fe200078e0017 */
[----:B------:R-:W-:-:S07]  /*0a20*/  MOV R10, 0xa40 ;  /* 0x00000a40000a7802 */ /* 0x000fce0000000f00 */
[----:B------:R-:W-:Y:S05]  /*0a30*/  CALL.REL.NOINC `($__internal_0_$__cuda_sm20_div_rn_f64_full) ;  /* 0x0000000800407944 */ /* 0x000fea0003c00000 */
[----:B------:R-:W-:Y:S02]  /*0a40*/  IMAD.MOV.U32 R4, RZ, RZ, R0 ;  /* 0x000000ffff047224 */ /* 0x000fe400078e0000 */
[----:B------:R-:W-:-:S07]  /*0a50*/  IMAD.MOV.U32 R5, RZ, RZ, R39 ;  /* 0x000000ffff057224 */ /* 0x000fce00078e0027 */
.L_x_10:
[----:B------:R-:W2:Y:S01]  /*0a60*/  LDG.E.64 R12, desc[UR4][R20.64+0x8] ;  /* 0x00000804140c7981 */ /* 0x000ea2000c1e1b00 */
[----:B------:R-:W-:Y:S01]  /*0a70*/  DADD R24, R24, R24 ;  /* 0x0000000018187229 */ /* 0x000fe20000000018 */
[----:B------:R-:W0:Y:S01]  /*0a80*/  LDCU.64 UR6, c[0x0][0x3c0] ;  /* 0x00007800ff0677ac */ /* 0x000e220008000a00 */
[----:B------:R-:W-:Y:S01]  /*0a90*/  MOV R0, 0xaf0 ;  /* 0x00000af000007802 */ /* 0x000fe20000000f00 */
[----:B0-----:R-:W-:-:S05]  /*0aa0*/  DADD R38, -RZ, |UR6| ;  /* 0x40000006ff267e29 */ /* 0x001fca0008000100 */
[----:B--2---:R-:W-:-:S08]  /*0ab0*/  DADD R12, R12, -R24 ;  /* 0x000000000c0c7229 */ /* 0x004fd00000000818 */
[----:B------:R-:W-:-:S08]  /*0ac0*/  DADD R12, R6, R12 ;  /* 0x00000000060c7229 */ /* 0x000fd0000000000c */
[----:B------:R-:W-:-:S11]  /*0ad0*/  DFMA R36, R12, R4, R36 ;  /* 0x000000040c24722b */ /* 0x000fd60000000024 */
        /* <DEDUP_REMOVED lines=15> */
[----:B------:R-:W-:Y:S01]  /*0bd0*/  @!P1 IMAD.MOV.U32 R6, RZ, RZ, 0x0 ;  /* 0x00000000ff069424 */ /* 0x000fe200078e00ff */
[----:B------:R-:W-:-:S07]  /*0be0*/  @!P1 MOV R7, 0x7ff00000 ;  /* 0x7ff0000000079802 */ /* 0x000fce0000000f00 */
.L_x_11:
[----:B------:R-:W-:Y:S02]  /*0bf0*/  FSEL R31, R7, 1.875, P0 ;  /* 0x3ff00000071f7808 */ /* 0x000fe40000000000 */
[----:B------:R-:W-:Y:S01]  /*0c00*/  FSEL R30, R6, RZ, P0 ;  /* 0x000000ff061e7208 */ /* 0x000fe20000000000 */
[----:B------:R-:W-:Y:S01]  /*0c10*/  IMAD.MOV.U32 R6, RZ, RZ, 0x1 ;  /* 0x00000001ff067424 */ /* 0x000fe200078e00ff */
[----:B------:R-:W0:Y:S01]  /*0c20*/  MUFU.RCP64H R7, R31 ;  /* 0x0000001f00077308 */ /* 0x000e220000001800 */
[----:B------:R-:W-:-:S04]  /*0c30*/  FSETP.GEU.AND P1, PT, |R23|, 6.5827683646048100446e-37, PT ;  /* 0x036000001700780b */ /* 0x000fc80003f2e200 */
[----:B0-----:R-:W-:-:S08]  /*0c40*/  DFMA R12, -R30, R6, 1 ;  /* 0x3ff000001e0c742b */ /* 0x001fd00000000106 */
[----:B------:R-:W-:-:S08]  /*0c50*/  DFMA R12, R12, R12, R12 ;  /* 0x0000000c0c0c722b */ /* 0x000fd0000000000c */
        /* <DEDUP_REMOVED lines=9> */
[----:B------:R-:W-:Y:S01]  /*0cf0*/  IMAD.MOV.U32 R26, RZ, RZ, R22 ;  /* 0x000000ffff1a7224 */ /* 0x000fe200078e0016 */
[----:B------:R-:W-:Y:S01]  /*0d00*/  MOV R10, 0xd30 ;  /* 0x00000d30000a7802 */ /* 0x000fe20000000f00 */
[----:B------:R-:W-:-:S07]  /*0d10*/  IMAD.MOV.U32 R27, RZ, RZ, R23 ;  /* 0x000000ffff1b7224 */ /* 0x000fce00078e0017 */
[----:B------:R-:W-:Y:S05]  /*0d20*/  CALL.REL.NOINC `($__internal_0_$__cuda_sm20_div_rn_f64_full) ;  /* 0x0000000400847944 */ /* 0x000fea0003c00000 */
[----:B------:R-:W-:Y:S02]  /*0d30*/  IMAD.MOV.U32 R6, RZ, RZ, R0 ;  /* 0x000000ffff067224 */ /* 0x000fe400078e0000 */
[----:B------:R-:W-:-:S07]  /*0d40*/  IMAD.MOV.U32 R7, RZ, RZ, R39 ;  /* 0x000000ffff077224 */ /* 0x000fce00078e0027 */
.L_x_12:
[----:B------:R-:W0:Y:S01]  /*0d50*/  LDC R13, c[0x0][0x3a8] ;  /* 0x0000ea00ff0d7b82 */ /* 0x000e220000000800 */
[----:B------:R-:W1:Y:S07]  /*0d60*/  LDCU UR6, c[0x0][0x3bc] ;  /* 0x00007780ff0677ac */ /* 0x000e6e0008000800 */
[----:B------:R-:W2:Y:S08]  /*0d70*/  LDC.64 R26, c[0x0][0x3b8] ;  /* 0x0000ee00ff1a7b82 */ /* 0x000eb00000000a00 */
[----:B------:R-:W3:Y:S01]  /*0d80*/  LDC.64 R22, c[0x0][0x3b0] ;  /* 0x0000ec00ff167b82 */ /* 0x000ee20000000a00 */
[----:B0-----:R-:W-:-:S07]  /*0d90*/  IMAD.WIDE R20, R13, 0x8, R20 ;  /* 0x000000080d147825 */ /* 0x001fce00078e0214 */
[----:B------:R-:W0:Y:S01]  /*0da0*/  LDC.64 R12, c[0x0][0x380] ;  /* 0x0000e000ff0c7b82 */ /* 0x000e220000000a00 */
[----:B------:R-:W4:Y:S01]  /*0db0*/  LDG.E.64 R20, desc[UR4][R20.64] ;  /* 0x0000000414147981 */ /* 0x000f22000c1e1b00 */
[----:B0-----:R-:W-:Y:S01]  /*0dc0*/  IMAD.WIDE R12, R9, 0x8, R12 ;  /* 0x00000008090c7825 */ /* 0x001fe200078e020c */
[----:B----4-:R-:W-:-:S08]  /*0dd0*/  DADD R24, -R24, R20 ;  /* 0x0000000018187229 */ /* 0x010fd00000000114 */
[----:B------:R-:W-:-:S08]  /*0de0*/  DADD R24, R16, R24 ;  /* 0x0000000010187229 */ /* 0x000fd00000000018 */
[----:B------:R-:W-:-:S07]  /*0df0*/  DFMA R36, R24, R6, R36 ;  /* 0x000000061824722b */ /* 0x000fce0000000024 */
[----:B------:R0:W-:Y:S04]  /*0e00*/  STG.E.64 desc[UR4][R12.64], R36 ;  /* 0x000000240c007986 */ /* 0x0001e8000c101b04 */
[----:B------:R-:W3:Y:S01]  /*0e10*/  LDG.E.64 R24, desc[UR4][R18.64] ;  /* 0x0000000412187981 */ /* 0x000ee2000c1e1b00 */
[----:B-1----:R-:W2:Y:S01]  /*0e20*/  MUFU.RCP64H R17, UR6 ;  /* 0x0000000600117d08 */ /* 0x002ea20008001800 */
[----:B------:R-:W-:Y:S01]  /*0e30*/  MOV R16, 0x1 ;  /* 0x0000000100107802 */ /* 0x000fe20000000f00 */
[----:B------:R-:W-:Y:S05]  /*0e40*/  BSSY.RECONVERGENT B0, `(.L_x_13) ;  /* 0x0000017000007945 */ /* 0x000fea0003800200 */
[----:B--2---:R-:W-:-:S08]  /*0e50*/  DFMA R20, R16, -R26, 1 ;  /* 0x3ff000001014742b */ /* 0x004fd0000000081a */
[----:B------:R-:W-:-:S08]  /*0e60*/  DFMA R20, R20, R20, R20 ;  /* 0x000000141414722b */ /* 0x000fd00000000014 */
[----:B------:R-:W-:-:S08]  /*0e70*/  DFMA R20, R16, R20, R16 ;  /* 0x000000141014722b */ /* 0x000fd00000000010 */
[----:B------:R-:W-:-:S08]  /*0e80*/  DFMA R16, R20, -R26, 1 ;  /* 0x3ff000001410742b */ /* 0x000fd0000000081a */
[----:B------:R-:W-:Y:S02]  /*0e90*/  DFMA R16, R20, R16, R20 ;  /* 0x000000101410722b */ /* 0x000fe40000000014 */
[----:B---3--:R-:W-:-:S08]  /*0ea0*/  DMUL R22, R24, R22 ;  /* 0x0000001618167228 */ /* 0x008fd00000000000 */
[----:B------:R-:W-:Y:S02]  /*0eb0*/  DMUL R20, R16, R22 ;  /* 0x0000001610147228 */ /* 0x000fe40000000000 */
[----:B------:R-:W-:-:S06]  /*0ec0*/  FSETP.GEU.AND P1, PT, |R23|, 6.5827683646048100446e-37, PT ;  /* 0x036000001700780b */ /* 0x000fcc0003f2e200 */
[----:B0-----:R-:W-:-:S08]  /*0ed0*/  DFMA R12, R20, -R26, R22 ;  /* 0x8000001a140c722b */ /* 0x001fd00000000016 */
[----:B------:R-:W-:-:S10]  /*0ee0*/  DFMA R20, R16, R12, R20 ;  /* 0x0000000c1014722b */ /* 0x000fd40000000014 */
[----:B------:R-:W-:-:S05]  /*0ef0*/  FFMA R0, RZ, UR6, R21 ;  /* 0x00000006ff007c23 */ /* 0x000fca0008000015 */
[----:B------:R-:W-:-:S13]  /*0f00*/  FSETP.GT.AND P0, PT, |R0|, 1.469367938527859385e-39, PT ;  /* 0x001000000000780b */ /* 0x000fda0003f04200 */
[----:B------:R-:W-:Y:S05]  /*0f10*/  @P0 BRA P1, `(.L_x_14) ;  /* 0x0000000000240947 */ /* 0x000fea0000800000 */
[----:B------:R-:W0:Y:S01]  /*0f20*/  LDCU.64 UR6, c[0x0][0x3b8] ;  /* 0x00007700ff0677ac */ /* 0x000e220008000a00 */
[----:B------:R-:W-:Y:S01]  /*0f30*/  IMAD.MOV.U32 R26, RZ, RZ, R22 ;  /* 0x000000ffff1a7224 */ /* 0x000fe200078e0016 */
[----:B------:R-:W-:Y:S01]  /*0f40*/  MOV R10, 0xf90 ;  /* 0x00000f90000a7802 */ /* 0x000fe20000000f00 */
[----:B------:R-:W-:Y:S02]  /*0f50*/  IMAD.MOV.U32 R27, RZ, RZ, R23 ;  /* 0x000000ffff1b7224 */ /* 0x000fe400078e0017 */
[----:B0-----:R-:W-:Y:S02]  /*0f60*/  IMAD.U32 R30, RZ, RZ, UR6 ;  /* 0x00000006ff1e7e24 */ /* 0x001fe4000f8e00ff */
[----:B------:R-:W-:-:S07]  /*0f70*/  IMAD.U32 R31, RZ, RZ, UR7 ;  /* 0x00000007ff1f7e24 */ /* 0x000fce000f8e00ff */
[----:B------:R-:W-:Y:S05]  /*0f80*/  CALL.REL.NOINC `($__internal_0_$__cuda_sm20_div_rn_f64_full) ;  /* 0x0000000000ec7944 */ /* 0x000fea0003c00000 */
[----:B------:R-:W-:Y:S01]  /*0f90*/  IMAD.MOV.U32 R20, RZ, RZ, R0 ;  /* 0x000000ffff147224 */ /* 0x000fe200078e0000 */
[----:B------:R-:W-:-:S07]  /*0fa0*/  MOV R21, R39 ;  /* 0x0000002700157202 */ /* 0x000fce0000000f00 */
.L_x_14:
[----:B------:R-:W-:Y:S05]  /*0fb0*/  BSYNC.RECONVERGENT B0 ;  /* 0x0000000000007941 */ /* 0x000fea0003800200 */
.L_x_13:
[----:B------:R-:W2:Y:S01]  /*0fc0*/  LDG.E.64 R16, desc[UR4][R18.64+-0x8] ;  /* 0xfffff80412107981 */ /* 0x000ea2000c1e1b00 */
[----:B------:R-:W0:Y:S01]  /*0fd0*/  LDCU UR6, c[0x0][0x3c4] ;  /* 0x00007880ff0677ac */ /* 0x000e220008000800 */
[----:B------:R-:W1:Y:S01]  /*0fe0*/  LDC.64 R26, c[0x0][0x3c0] ;  /* 0x0000f000ff1a7b82 */ /* 0x000e620000000a00 */
[----:B------:R-:W-:Y:S01]  /*0ff0*/  IMAD.MOV.U32 R12, RZ, RZ, 0x1 ;  /* 0x00000001ff0c7424 */ /* 0x000fe200078e00ff */
[----:B------:R-:W-:Y:S01]  /*1000*/  FSETP.GEU.AND P1, PT, |R23|, 6.5827683646048100446e-37, PT ;  /* 0x036000001700780b */ /* 0x000fe20003f2e200 */
[----:B------:R-:W-:Y:S01]  /*1010*/  BSSY.RECONVERGENT B0, `(.L_x_15) ;  /* 0x0000017000007945 */ /* 0x000fe20003800200 */
[----:B0-----:R-:W1:Y:S03]  /*1020*/  MUFU.RCP64H R13, UR6 ;  /* 0x00000006000d7d08 */ /* 0x001e660008001800 */
[----:B-1----:R-:W-:-:S08]  /*1030*/  DFMA R28, R12, -R26, 1 ;  /* 0x3ff000000c1c742b */ /* 0x002fd0000000081a */
[----:B------:R-:W-:-:S08]  /*1040*/  DFMA R28, R28, R28, R28 ;  /* 0x0000001c1c1c722b */ /* 0x000fd0000000001c */
[----:B------:R-:W-:-:S08]  /*1050*/  DFMA R28, R12, R28, R12 ;  /* 0x0000001c0c1c722b */ /* 0x000fd0000000000c */
[----:B------:R-:W-:-:S08]  /*1060*/  DFMA R12, R28, -R26, 1 ;  /* 0x3ff000001c0c742b */ /* 0x000fd0000000081a */
[----:B------:R-:W-:-:S08]  /*1070*/  DFMA R28, R28, R12, R28 ;  /* 0x0000000c1c1c722b */ /* 0x000fd0000000001c */
[----:B------:R-:W-:-:S08]  /*1080*/  DMUL R38, R28, R22 ;  /* 0x000000161c267228 */ /* 0x000fd00000000000 */
[----:B------:R-:W-:-:S08]  /*1090*/  DFMA R12, R38, -R26, R22 ;  /* 0x8000001a260c722b */ /* 0x000fd00000000016 */
[----:B------:R-:W-:-:S10]  /*10a0*/  DFMA R38, R28, R12, R38 ;  /* 0x0000000c1c26722b */ /* 0x000fd40000000026 */
[----:B------:R-:W-:-:S05]  /*10b0*/  FFMA R0, RZ, UR6, R39 ;  /* 0x00000006ff007c23 */ /* 0x000fca0008000027 */
[----:B------:R-:W-:Y:S01]  /*10c0*/  FSETP.GT.AND P0, PT, |R0|, 1.469367938527859385e-39, PT ;  /* 0x001000000000780b */ /* 0x000fe20003f04200 */
[----:B--2---:R-:W-:-:S08]  /*10d0*/  DADD R12, R24, -R16 ;  /* 0x00000000180c7229 */ /* 0x004fd00000000810 */
[----:B------:R-:W-:-:S04]  /*10e0*/  DFMA R20, R12, -R20, R24 ;  /* 0x800000140c14722b */ /* 0x000fc80000000018 */
[----:B------:R-:W-:Y:S07]  /*10f0*/  @P0 BRA P1, `(.L_x_16) ;  /* 0x0000000000200947 */ /* 0x000fee0000800000 */
[----:B------:R-:W0:Y:S01]  /*1100*/  LDCU.64 UR6, c[0x0][0x3c0] ;  /* 0x00007800ff0677ac */ /* 0x000e220008000a00 */
[----:B------:R-:W-:Y:S01]  /*1110*/  IMAD.MOV.U32 R26, RZ, RZ, R22 ;  /* 0x000000ffff1a7224 */ /* 0x000fe200078e0016 */
[----:B------:R-:W-:Y:S01]  /*1120*/  MOV R10, 0x1170 ;  /* 0x00001170000a7802 */ /* 0x000fe20000000f00 */
[----:B------:R-:W-:Y:S02]  /*1130*/  IMAD.MOV.U32 R27, RZ, RZ, R23 ;  /* 0x000000ffff1b7224 */ /* 0x000fe400078e0017 */
[----:B0-----:R-:W-:Y:S02]  /*1140*/  IMAD.U32 R30, RZ, RZ, UR6 ;  /* 0x00000006ff1e7e24 */ /* 0x001fe4000f8e00ff */
[----:B------:R-:W-:-:S07]  /*1150*/  IMAD.U32 R31, RZ, RZ, UR7 ;  /* 0x00000007ff1f7e24 */ /* 0x000fce000f8e00ff */
[----:B------:R-:W-:Y:S05]  /*1160*/  CALL.REL.NOINC `($__internal_0_$__cuda_sm20_div_rn_f64_full) ;  /* 0x0000000000747944 */ /* 0x000fea0003c00000 */
[----:B------:R-:W-:-:S07]  /*1170*/  MOV R38, R0 ;  /* 0x0000000000267202 */ /* 0x000fce0000000f00 */
.L_x_16:
[----:B------:R-:W-:Y:S05]  /*1180*/  BSYNC.RECONVERGENT B0 ;  /* 0x0000000000007941 */ /* 0x000fea0003800200 */
.L_x_15:
[----:B------:R-:W0:Y:S01]  /*1190*/  LDC.64 R12, c[0x0][0x398] ;  /* 0x0000e600ff0c7b82 */ /* 0x000e220000000a00 */
[----:B------:R-:W2:Y:S07]  /*11a0*/  LDG.E.64 R26, desc[UR4][R18.64+0x8] ;  /* 0x00000804121a7981 */ /* 0x000eae000c1e1b00 */
[----:B------:R-:W1:Y:S08]  /*11b0*/  LDC.64 R22, c[0x0][0x3a0] ;  /* 0x0000e800ff167b82 */ /* 0x000e700000000a00 */
[----:B------:R-:W3:Y:S01]  /*11c0*/  LDC R29, c[0x0][0x3a8] ;  /* 0x0000ea00ff1d7b82 */ /* 0x000ee20000000800 */
[----:B0-----:R-:W-:-:S07]  /*11d0*/  IMAD.WIDE R12, R11, 0x8, R12 ;  /* 0x000000080b0c7825 */ /* 0x001fce00078e020c */
[----:B------:R-:W0:Y:S01]  /*11e0*/  LDC.64 R30, c[0x0][0x390] ;  /* 0x0000e400ff1e7b82 */ /* 0x000e220000000a00 */
[----:B------:R-:W4:Y:S01]  /*11f0*/  LDG.E.64 R12, desc[UR4][R12.64] ;  /* 0x000000040c0c7981 */ /* 0x000f22000c1e1b00 */
[----:B-1----:R-:W-:-:S06]  /*1200*/  IMAD.WIDE R22, R11, 0x8, R22 ;  /* 0x000000080b167825 */ /* 0x002fcc00078e0216 */
[----:B------:R-:W5:Y:S01]  /*1210*/  LDG.E.64 R22, desc[UR4][R22.64] ;  /* 0x0000000416167981 */ /* 0x000f62000c1e1b00 */
[----:B---3--:R-:W-:-:S04]  /*1220*/  IMAD.WIDE R14, R29, 0x8, R14 ;  /* 0x000000081d0e7825 */ /* 0x008fc800078e020e */
[----:B------:R-:W-:Y:S02]  /*1230*/  IMAD.WIDE R28, R29, 0x8, R18 ;  /* 0x000000081d1c7825 */ /* 0x000fe400078e0212 */
[----:B------:R-:W5:Y:S04]  /*1240*/  LDG.E.64 R14, desc[UR4][R14.64] ;  /* 0x000000040e0e7981 */ /* 0x000f68000c1e1b00 */
[----:B------:R-:W3:Y:S01]  /*1250*/  LDG.E.64 R28, desc[UR4][R28.64] ;  /* 0x000000041c1c7981 */ /* 0x000ee2000c1e1b00 */
[C---:B----4-:R-:W-:Y:S02]  /*1260*/  DADD R10, R24.reuse, -R12 ;  /* 0x00000000180a7229 */ /* 0x050fe4000000080c */
[----:B------:R-:W-:-:S06]  /*1270*/  DADD R24, R24, R24 ;  /* 0x0000000018187229 */ /* 0x000fcc0000000018 */
[----:B------:R-:W-:Y:S02]  /*1280*/  DFMA R10, R10, -R38, R20 ;  /* 0x800000260a0a722b */ /* 0x000fe40000000014 */
[----:B--2---:R-:W-:Y:S02]  /*1290*/  DADD R26, R26, -R24 ;  /* 0x000000001a1a7229 */ /* 0x004fe40000000818 */
[----:B-----5:R-:W-:-:S06]  /*12a0*/  DADD R20, R14, -R22 ;  /* 0x000000000e147229 */ /* 0x020fcc0000000816 */
[----:B------:R-:W-:Y:S02]  /*12b0*/  DADD R26, R16, R26 ;  /* 0x00000000101a7229 */ /* 0x000fe4000000001a */
[----:B---3--:R-:W-:Y:S02]  /*12c0*/  DADD R24, -R24, R28 ;  /* 0x0000000018187229 */ /* 0x008fe4000000011c */
[----:B------:R-:W-:-:S06]  /*12d0*/  DFMA R10, R20, -R2, R10 ;  /* 0x80000002140a722b */ /* 0x000fcc000000000a */
[----:B------:R-:W-:Y:S02]  /*12e0*/  DADD R24, R12, R24 ;  /* 0x000000000c187229 */ /* 0x000fe40000000018 */
[----:B------:R-:W-:Y:S01]  /*12f0*/  DFMA R10, R26, R4, R10 ;  /* 0x000000041a0a722b */ /* 0x000fe2000000000a */
[----:B0-----:R-:W-:-:S07]  /*1300*/  IMAD.WIDE R2, R9, 0x8, R30 ;  /* 0x0000000809027825 */ /* 0x001fce00078e021e */
[----:B------:R-:W-:-:S07]  /*1310*/  DFMA R10, R24, R6, R10 ;  /* 0x00000006180a722b */ /* 0x000fce000000000a */
[----:B------:R-:W-:Y:S01]  /*1320*/  STG.E.64 desc[UR4][R2.64], R10 ;  /* 0x0000000a02007986 */ /* 0x000fe2000c101b04 */
[----:B------:R-:W-:Y:S05]  /*1330*/  EXIT ;  /* 0x000000000000794d */ /* 0x000fea0003800000 */
        .weak           $__internal_0_$__cuda_sm20_div_rn_f64_full
        .type           $__internal_0_$__cuda_sm20_div_rn_f64_full,@function
        .size           $__internal_0_$__cuda_sm20_div_rn_f64_full,($_Z7calc_uvPdS_S_S_S_iiddddd$__internal_accurate_pow - $__internal_0_$__cuda_sm20_div_rn_f64_full)
$__internal_0_$__cuda_sm20_div_rn_f64_full:
[----:B------:R-:W-:Y:S01]  /*1340*/  FSETP.GEU.AND P2, PT, |R27|, 1.469367938527859385e-39, PT ;  /* 0x001000001b00780b */ /* 0x000fe20003f4e200 */
[----:B------:R-:W-:Y:S01]  /*1350*/  IMAD.MOV.U32 R8, RZ, RZ, 0x1ca00000 ;  /* 0x1ca00000ff087424 */ /* 0x000fe200078e00ff */
[C---:B------:R-:W-:Y:S01]  /*1360*/  FSETP.GEU.AND P0, PT, |R31|.reuse, 1.469367938527859385e-39, PT ;  /* 0x001000001f00780b */ /* 0x040fe20003f0e200 */
[----:B------:R-:W-:Y:S01]  /*1370*/  IMAD.MOV.U32 R32, RZ, RZ, R26 ;  /* 0x000000ffff207224 */ /* 0x000fe200078e001a */
[----:B------:R-:W-:Y:S01]  /*1380*/  LOP3.LUT R28, R31, 0x800fffff, RZ, 0xc0, !PT ;  /* 0x800fffff1f1c7812 */ /* 0x000fe200078ec0ff */
[----:B------:R-:W-:Y:S01]  /*1390*/  IMAD.MOV.U32 R38, RZ, RZ, 0x1 ;  /* 0x00000001ff267424 */ /* 0x000fe200078e00ff */
[----:B------:R-:W-:Y:S01]  /*13a0*/  LOP3.LUT R12, R27, 0x7ff00000, RZ, 0xc0, !PT ;  /* 0x7ff000001b0c7812 */ /* 0x000fe200078ec0ff */
[----:B------:R-:W-:Y:S01]  /*13b0*/  BSSY.RECONVERGENT B1, `(.L_x_17) ;  /* 0x0000053000017945 */ /* 0x000fe20003800200 */
[----:B------:R-:W-:Y:S01]  /*13c0*/  LOP3.LUT R29, R28, 0x3ff00000, RZ, 0xfc, !PT ;  /* 0x3ff000001c1d7812 */ /* 0x000fe200078efcff */
[----:B------:R-:W-:Y:S01]  /*13d0*/  IMAD.MOV.U32 R28, RZ, RZ, R30 ;  /* 0x000000ffff1c7224 */ /* 0x000fe200078e001e */
[----:B------:R-:W-:-:S03]  /*13e0*/  LOP3.LUT R13, R31, 0x7ff00000, RZ, 0xc0, !PT ;  /* 0x7ff000001f0d7812 */ /* 0x000fc600078ec0ff */
[----:B------:R-:W-:Y:S01]  /*13f0*/  @!P2 LOP3.LUT R33, R31, 0x7ff00000, RZ, 0xc0, !PT ;  /* 0x7ff000001f21a812 */ /* 0x000fe200078ec0ff */
[----:B------:R-:W-:Y:S01]  /*1400*/  @!P2 IMAD.MOV.U32 R34, RZ, RZ, RZ ;  /* 0x000000ffff22a224 */ /* 0x000fe200078e00ff */
[----:B------:R-:W-:Y:S01]  /*1410*/  @!P0 DMUL R28, R30, 8.98846567431157953865e+307 ;  /* 0x7fe000001e1c8828 */ /* 0x000fe20000000000 */
[C---:B------:R-:W-:Y:S02]  /*1420*/  ISETP.GE.U32.AND P1, PT, R12.reuse, R13, PT ;  /* 0x0000000d0c00720c */ /* 0x040fe40003f26070 */
[----:B------:R-:W-:Y:S02]  /*1430*/  @!P2 ISETP.GE.U32.AND P3, PT, R12, R33, PT ;  /* 0x000000210c00a20c */ /* 0x000fe40003f66070 */
[C---:B------:R-:W-:Y:S01]  /*1440*/  SEL R33, R8.reuse, 0x63400000, !P1 ;  /* 0x6340000008217807 */ /* 0x040fe20004800000 */
[----:B------:R-:W0:Y:S01]  /*1450*/  MUFU.RCP64H R39, R29 ;  /* 0x0000001d00277308 */ /* 0x000e220000001800 */
[----:B------:R-:W-:Y:S02]  /*1460*/  @!P2 SEL R35, R8, 0x63400000, !P3 ;  /* 0x634000000823a807 */ /* 0x000fe40005800000 */
[----:B------:R-:W-:-:S02]  /*1470*/  LOP3.LUT R33, R33, 0x800fffff, R27, 0xf8, !PT ;  /* 0x800fffff21217812 */ /* 0x000fc400078ef81b */
[----:B------:R-:W-:Y:S02]  /*1480*/  @!P2 LOP3.LUT R0, R35, 0x80000000, R27, 0xf8, !PT ;  /* 0x800000002300a812 */ /* 0x000fe400078ef81b */
[----:B------:R-:W-:Y:S02]  /*1490*/  @!P0 LOP3.LUT R13, R29, 0x7ff00000, RZ, 0xc0, !PT ;  /* 0x7ff000001d0d8812 */ /* 0x000fe400078ec0ff */
[----:B------:R-:W-:Y:S02]  /*14a0*/  @!P2 LOP3.LUT R35, R0, 0x100000, RZ, 0xfc, !PT ;  /* 0x001000000023a812 */ /* 0x000fe400078efcff */
[----:B------:R-:W-:-:S04]  /*14b0*/  MOV R0, R12 ;  /* 0x0000000c00007202 */ /* 0x000fc80000000f00 */
[----:B------:R-:W-:Y:S02]  /*14c0*/  @!P2 DFMA R32, R32, 2, -R34 ;  /* 0x400000002020a82b */ /* 0x000fe40000000822 */
[----:B0-----:R-:W-:-:S08]  /*14d0*/  DFMA R34, R38, -R28, 1 ;  /* 0x3ff000002622742b */ /* 0x001fd0000000081c */
[----:B------:R-:W-:Y:S01]  /*14e0*/  DFMA R34, R34, R34, R34 ;  /* 0x000000222222722b */ /* 0x000fe20000000022 */
[----:B------:R-:W-:-:S07]  /*14f0*/  @!P2 LOP3.LUT R0, R33, 0x7ff00000, RZ, 0xc0, !PT ;  /* 0x7ff000002100a812 */ /* 0x000fce00078ec0ff */
[----:B------:R-:W-:-:S08]  /*1500*/  DFMA R38, R38, R34, R38 ;  /* 0x000000222626722b */ /* 0x000fd00000000026 */
[----:B------:R-:W-:-:S08]  /*1510*/  DFMA R40, R38, -R28, 1 ;  /* 0x3ff000002628742b */ /* 0x000fd0000000081c */
[----:B------:R-:W-:-:S08]  /*1520*/  DFMA R40, R38, R40, R38 ;  /* 0x000000282628722b */ /* 0x000fd00000000026 */
[----:B------:R-:W-:-:S08]  /*1530*/  DMUL R38, R40, R32 ;  /* 0x0000002028267228 */ /* 0x000fd00000000000 */
[----:B------:R-:W-:-:S08]  /*1540*/  DFMA R34, R38, -R28, R32 ;  /* 0x8000001c2622722b */ /* 0x000fd00000000020 */
[----:B------:R-:W-:Y:S01]  /*1550*/  DFMA R34, R40, R34, R38 ;  /* 0x000000222822722b */ /* 0x000fe20000000026 */
[----:B------:R-:W-:-:S05]  /*1560*/  VIADD R38, R0, 0xffffffff ;  /* 0xffffffff00267836 */ /* 0x000fca0000000000 */
[----:B------:R-:W-:Y:S01]  /*1570*/  ISETP.GT.U32.AND P0, PT, R38, 0x7feffffe, PT ;  /* 0x7feffffe2600780c */ /* 0x000fe20003f04070 */
[----:B------:R-:W-:-:S05]  /*1580*/  VIADD R38, R13, 0xffffffff ;  /* 0xffffffff0d267836 */ /* 0x000fca0000000000 */
[----:B------:R-:W-:-:S13]  /*1590*/  ISETP.GT.U32.OR P0, PT, R38, 0x7feffffe, P0 ;  /* 0x7feffffe2600780c */ /* 0x000fda0000704470 */
[----:B------:R-:W-:Y:S05]  /*15a0*/  @P0 BRA `(.L_x_18) ;  /* 0x0000000000700947 */ /* 0x000fea0003800000 */
[----:B------:R-:W-:-:S04]  /*15b0*/  LOP3.LUT R13, R31, 0x7ff00000, RZ, 0xc0, !PT ;  /* 0x7ff000001f0d7812 */ /* 0x000fc800078ec0ff */
[CC--:B------:R-:W-:Y:S02]  /*15c0*/  ISETP.GE.U32.AND P0, PT, R12.reuse, R13.reuse, PT ;  /* 0x0000000d0c00720c */ /* 0x0c0fe40003f06070 */
[----:B------:R-:W-:Y:S01]  /*15d0*/  VIADDMNMX R0, R12, -R13, 0xb9600000, !PT ;  /* 0xb96000000c007446 */ /* 0x000fe2000780090d */
[----:B------:R-:W-:Y:S01]  /*15e0*/  IMAD.MOV.U32 R12, RZ, RZ, RZ ;  /* 0x000000ffff0c7224 */ /* 0x000fe200078e00ff */
[----:B------:R-:W-:Y:S02]  /*15f0*/  SEL R13, R8, 0x63400000, !P0 ;  /* 0x63400000080d7807 */ /* 0x000fe40004000000 */
[----:B------:R-:W-:-:S05]  /*1600*/  VIMNMX R0, PT, PT, R0, 0x46a00000, PT ;  /* 0x46a0000000007848 */ /* 0x000fca0003fe0100 */
[----:B------:R-:W-:-:S04]  /*1610*/  IMAD.IADD R0, R0, 0x1, -R13 ;  /* 0x0000000100007824 */ /* 0x000fc800078e0a0d */
[----:B------:R-:W-:-:S06]  /*1620*/  VIADD R13, R0, 0x7fe00000 ;  /* 0x7fe00000000d7836 */ /* 0x000fcc0000000000 */
[----:B------:R-:W-:-:S10]  /*1630*/  DMUL R38, R34, R12 ;  /* 0x0000000c22267228 */ /* 0x000fd40000000000 */
[----:B------:R-:W-:-:S13]  /*1640*/  FSETP.GTU.AND P0, PT, |R39|, 1.469367938527859385e-39, PT ;  /* 0x001000002700780b */ /* 0x000fda0003f0c200 */
[----:B------:R-:W-:Y:S05]  /*1650*/  @P0 BRA `(.L_x_19) ;  /* 0x0000000000a00947 */ /* 0x000fea0003800000 */
[----:B------:R-:W-:Y:S01]  /*1660*/  DFMA R28, R34, -R28, R32 ;  /* 0x8000001c221c722b */ /* 0x000fe20000000020 */
[----:B------:R-:W-:-:S09]  /*1670*/  MOV R26, RZ ;  /* 0x000000ff001a7202 */ /* 0x000fd20000000f00 */
[C---:B------:R-:W-:Y:S02]  /*1680*/  FSETP.NEU.AND P0, PT, R29.reuse, RZ, PT ;  /* 0x000000ff1d00720b */ /* 0x040fe40003f0d000 */
[----:B------:R-:W-:-:S04]  /*1690*/  LOP3.LUT R30, R29, 0x80000000, R31, 0x48, !PT ;  /* 0x800000001d1e7812 */ /* 0x000fc800078e481f */
[----:B------:R-:W-:-:S07]  /*16a0*/  LOP3.LUT R27, R30, R13, RZ, 0xfc, !PT ;  /* 0x0000000d1e1b7212 */ /* 0x000fce00078efcff */
[----:B------:R-:W-:Y:S05]  /*16b0*/  @!P0 BRA `(.L_x_19) ;  /* 0x0000000000888947 */ /* 0x000fea0003800000 */
[----:B------:R-:W-:Y:S01]  /*16c0*/  IMAD.MOV R13, RZ, RZ, -R0 ;  /* 0x000000ffff0d7224 */ /* 0x000fe200078e0a00 */
[----:B------:R-:W-:Y:S01]  /*16d0*/  IADD3 R0, PT, PT, -R0, -0x43300000, RZ ;  /* 0xbcd0000000007810 */ /* 0x000fe20007ffe1ff */
[----:B------:R-:W-:-:S06]  /*16e0*/  IMAD.MOV.U32 R12, RZ, RZ, RZ ;  /* 0x000000ffff0c7224 */ /* 0x000fcc00078e00ff */
[----:B------:R-:W-:Y:S02]  /*16f0*/  DFMA R12, R38, -R12, R34 ;  /* 0x8000000c260c722b */ /* 0x000fe40000000022 */
[----:B------:R-:W-:-:S08]  /*1700*/  DMUL.RP R34, R34, R26 ;  /* 0x0000001a22227228 */ /* 0x000fd00000008000 */
[----:B------:R-:W-:Y:S02]  /*1710*/  FSETP.NEU.AND P0, PT, |R13|, R0, PT ;  /* 0x000000000d00720b */ /* 0x000fe40003f0d200 */
[----:B------:R-:W-:Y:S02]  /*1720*/  LOP3.LUT R30, R35, R30, RZ, 0x3c, !PT ;  /* 0x0000001e231e7212 */ /* 0x000fe400078e3cff */
[----:B------:R-:W-:Y:S02]  /*1730*/  FSEL R0, R34, R38, !P0 ;  /* 0x0000002622007208 */ /* 0x000fe40004000000 */
[----:B------:R-:W-:-:S03]  /*1740*/  FSEL R39, R30, R39, !P0 ;  /* 0x000000271e277208 */ /* 0x000fc60004000000 */
[----:B------:R-:W-:Y:S01]  /*1750*/  IMAD.MOV.U32 R38, RZ, RZ, R0 ;  /* 0x000000ffff267224 */ /* 0x000fe200078e0000 */
[----:B------:R-:W-:Y:S06]  /*1760*/  BRA `(.L_x_19) ;  /* 0x00000000005c7947 */ /* 0x000fec0003800000 */
.L_x_18:
[----:B------:R-:W-:-:S14]  /*1770*/  DSETP.NAN.AND P0, PT, R26, R26, PT ;  /* 0x0000001a1a00722a */ /* 0x000fdc0003f08000 */
[----:B------:R-:W-:Y:S05]  /*1780*/  @P0 BRA `(.L_x_20) ;  /* 0x0000000000480947 */ /* 0x000fea0003800000 */
[----:B------:R-:W-:-:S14]  /*1790*/  DSETP.NAN.AND P0, PT, R30, R30, PT ;  /* 0x0000001e1e00722a */ /* 0x000fdc0003f08000 */
[----:B------:R-:W-:Y:S05]  /*17a0*/  @P0 BRA `(.L_x_21) ;  /* 0x0000000000300947 */ /* 0x000fea0003800000 */
[----:B------:R-:W-:Y:S01]  /*17b0*/  ISETP.NE.AND P0, PT, R0, R13, PT ;  /* 0x0000000d0000720c */ /* 0x000fe20003f05270 */
[----:B------:R-:W-:Y:S02]  /*17c0*/  IMAD.MOV.U32 R38, RZ, RZ, 0x0 ;  /* 0x00000000ff267424 */ /* 0x000fe400078e00ff */
[----:B------:R-:W-:-:S10]  /*17d0*/  IMAD.MOV.U32 R39, RZ, RZ, -0x80000 ;  /* 0xfff80000ff277424 */ /* 0x000fd400078e00ff */
[----:B------:R-:W-:Y:S05]  /*17e0*/  @!P0 BRA `(.L_x_19) ;  /* 0x00000000003c8947 */ /* 0x000fea0003800000 */
[----:B------:R-:W-:Y:S02]  /*17f0*/  ISETP.NE.AND P0, PT, R0, 0x7ff00000, PT ;  /* 0x7ff000000000780c */ /* 0x000fe40003f05270 */
[----:B------:R-:W-:Y:S02]  /*1800*/  LOP3.LUT R39, R27, 0x80000000, R31, 0x48, !PT ;  /* 0x800000001b277812 */ /* 0x000fe400078e481f */
[----:B------:R-:W-:-:S13]  /*1810*/  ISETP.EQ.OR P0, PT, R13, RZ, !P0 ;  /* 0x000000ff0d00720c */ /* 0x000fda0004702670 */
[----:B------:R-:W-:Y:S02]  /*1820*/  @P0 LOP3.LUT R0, R39, 0x7ff00000, RZ, 0xfc, !PT ;  /* 0x7ff0000027000812 */ /* 0x000fe400078efcff */
[----:B------:R-:W-:Y:S01]  /*1830*/  @!P0 MOV R38, RZ ;  /* 0x000000ff00268202 */ /* 0x000fe20000000f00 */
[----:B------:R-:W-:Y:S02]  /*1840*/  @P0 IMAD.MOV.U32 R38, RZ, RZ, RZ ;  /* 0x000000ffff260224 */ /* 0x000fe400078e00ff */
[----:B------:R-:W-:Y:S01]  /*1850*/  @P0 IMAD.MOV.U32 R39, RZ, RZ, R0 ;  /* 0x000000ffff270224 */ /* 0x000fe200078e0000 */
[----:B------:R-:W-:Y:S06]  /*1860*/  BRA `(.L_x_19) ;  /* 0x00000000001c7947 */ /* 0x000fec0003800000 */
.L_x_21:
[----:B------:R-:W-:Y:S01]  /*1870*/  LOP3.LUT R13, R31, 0x80000, RZ, 0xfc, !PT ;  /* 0x000800001f0d7812 */ /* 0x000fe200078efcff */
[----:B------:R-:W-:-:S04]  /*1880*/  IMAD.MOV.U32 R38, RZ, RZ, R30 ;  /* 0x000000ffff267224 */ /* 0x000fc800078e001e */
[----:B------:R-:W-:Y:S01]  /*1890*/  IMAD.MOV.U32 R39, RZ, RZ, R13 ;  /* 0x000000ffff277224 */ /* 0x000fe200078e000d */
[----:B------:R-:W-:Y:S06]  /*18a0*/  BRA `(.L_x_19) ;  /* 0x00000000000c7947 */ /* 0x000fec0003800000 */
.L_x_20:
[----:B------:R-:W-:Y:S01]  /*18b0*/  LOP3.LUT R13, R27, 0x80000, RZ, 0xfc, !PT ;  /* 0x000800001b0d7812 */ /* 0x000fe200078efcff */
[----:B------:R-:W-:-:S03]  /*18c0*/  IMAD.MOV.U32 R38, RZ, RZ, R26 ;  /* 0x000000ffff267224 */ /* 0x000fc600078e001a */
[----:B------:R-:W-:-:S07]  /*18d0*/  MOV R39, R13 ;  /* 0x0000000d00277202 */ /* 0x000fce0000000f00 */
.L_x_19:
[----:B------:R-:W-:Y:S05]  /*18e0*/  BSYNC.RECONVERGENT B1 ;  /* 0x0000000000017941 */ /* 0x000fea0003800200 */
.L_x_17:
[----:B------:R-:W-:Y:S02]  /*18f0*/  IMAD.MOV.U32 R12, RZ, RZ, R10 ;  /* 0x000000ffff0c7224 */ /* 0x000fe400078e000a */
[----:B------:R-:W-:Y:S02]  /*1900*/  IMAD.MOV.U32 R13, RZ, RZ, 0x0 ;  /* 0x00000000ff0d7424 */ /* 0x000fe400078e00ff */
[----:B------:R-:W-:Y:S02]  /*1910*/  IMAD.MOV.U32 R0, RZ, RZ, R38 ;  /* 0x000000ffff007224 */ /* 0x000fe400078e0026 */
[----:B------:R-:W-:Y:S05]  /*1920*/  RET.REL.NODEC R12 `(_Z7calc_uvPdS_S_S_S_iiddddd) ;  /* 0xffffffe40cb47950 */ /* 0x000fea0003c3ffff */
        .type           $_Z7calc_uvPdS_S_S_S_iiddddd$__internal_accurate_pow,@function
        .size           $_Z7calc_uvPdS_S_S_S_iiddddd$__internal_accurate_pow,(.L_x_61 - $_Z7calc_uvPdS_S_S_S_iiddddd$__internal_accurate_pow)
$_Z7calc_uvPdS_S_S_S_iiddddd$__internal_accurate_pow:
[----:B------:R-:W-:Y:S01]  /*1930*/  ISETP.GT.U32.AND P0, PT, R39, 0xfffff, PT ;  /* 0x000fffff2700780c */ /* 0x000fe20003f04070 */
[----:B------:R-:W-:Y:S01]  /*1940*/  IMAD.MOV.U32 R8, RZ, RZ, R39 ;  /* 0x000000ffff087224 */ /* 0x000fe200078e0027 */
[----:B------:R-:W-:Y:S01]  /*1950*/  MOV R28, R38 ;  /* 0x00000026001c7202 */ /* 0x000fe20000000f00 */
[----:B------:R-:W-:Y:S01]  /*1960*/  IMAD.MOV.U32 R26, RZ, RZ, RZ ;  /* 0x000000ffff1a7224 */ /* 0x000fe200078e00ff */
[----:B------:R-:W-:Y:S01]  /*1970*/  UMOV UR6, 0x7d2cafe2 ;  /* 0x7d2cafe200067882 */ /* 0x000fe20000000000 */
[----:B------:R-:W-:Y:S01]  /*1980*/  UMOV UR7, 0x3eb0f5ff ;  /* 0x3eb0f5ff00077882 */ /* 0x000fe20000000000 */
[----:B------:R-:W-:Y:S01]  /*1990*/  UMOV UR8, 0x3b39803f ;  /* 0x3b39803f00087882 */ /* 0x000fe20000000000 */
[----:B------:R-:W-:-:S06]  /*19a0*/  UMOV UR9, 0x3c7abc9e ;  /* 0x3c7abc9e00097882 */ /* 0x000fcc0000000000 */
[----:B------:R-:W-:-:S10]  /*19b0*/  @!P0 DMUL R34, R38, 1.80143985094819840000e+16 ;  /* 0x4350000026228828 */ /* 0x000fd40000000000 */
[----:B------:R-:W-:Y:S02]  /*19c0*/  @!P0 IMAD.MOV.U32 R8, RZ, RZ, R35 ;  /* 0x000000ffff088224 */ /* 0x000fe400078e0023 */
[----:B------:R-:W-:-:S03]  /*19d0*/  @!P0 IMAD.MOV.U32 R28, RZ, RZ, R34 ;  /* 0x000000ffff1c8224 */ /* 0x000fc600078e0022 */
[----:B------:R-:W-:-:S04]  /*19e0*/  LOP3.LUT R8, R8, 0x800fffff, RZ, 0xc0, !PT ;  /* 0x800fffff08087812 */ /* 0x000fc800078ec0ff */
[----:B------:R-:W-:Y:S02]  /*19f0*/  LOP3.LUT R29, R8, 0x3ff00000, RZ, 0xfc, !PT ;  /* 0x3ff00000081d7812 */ /* 0x000fe400078efcff */
[----:B------:R-:W-:Y:S02]  /*1a00*/  SHF.R.U32.HI R8, RZ, 0x14, R39 ;  /* 0x00000014ff087819 */ /* 0x000fe40000011627 */
[----:B------:R-:W-:Y:S02]  /*1a10*/  ISETP.GE.U32.AND P1, PT, R29, 0x3ff6a09f, PT ;  /* 0x3ff6a09f1d00780c */ /* 0x000fe40003f26070 */
[----:B------:R-:W-:-:S05]  /*1a20*/  @!P0 LEA.HI R8, R35, 0xffffffca, RZ, 0xc ;  /* 0xffffffca23088811 */ /* 0x000fca00078f60ff */
[----:B------:R-:W-:-:S06]  /*1a30*/  VIADD R10, R8, 0xfffffc01 ;  /* 0xfffffc01080a7836 */ /* 0x000fcc0000000000 */
[----:B------:R-:W-:Y:S02]  /*1a40*/  @P1 VIADD R13, R29, 0xfff00000 ;  /* 0xfff000001d0d1836 */ /* 0x000fe40000000000 */
[----:B------:R-:W-:Y:S02]  /*1a50*/  @P1 VIADD R10, R8, 0xfffffc02 ;  /* 0xfffffc02080a1836 */ /* 0x000fe40000000000 */
[----:B------:R-:W-:-:S06]  /*1a60*/  @P1 IMAD.MOV.U32 R29, RZ, RZ, R13 ;  /* 0x000000ffff1d1224 */ /* 0x000fcc00078e000d */
[C---:B------:R-:W-:Y:S02]  /*1a70*/  DADD R30, R28.reuse, 1 ;  /* 0x3ff000001c1e7429 */ /* 0x040fe40000000000 */
[----:B------:R-:W-:-:S04]  /*1a80*/  DADD R28, R28, -1 ;  /* 0xbff000001c1c7429 */ /* 0x000fc80000000000 */
[----:B------:R-:W0:Y:S02]  /*1a90*/  MUFU.RCP64H R27, R31 ;  /* 0x0000001f001b7308 */ /* 0x000e240000001800 */
[----:B0-----:R-:W-:-:S08]  /*1aa0*/  DFMA R12, -R30, R26, 1 ;  /* 0x3ff000001e0c742b */ /* 0x001fd0000000011a */
[----:B------:R-:W-:-:S08]  /*1ab0*/  DFMA R12, R12, R12, R12 ;  /* 0x0000000c0c0c722b */ /* 0x000fd0000000000c */
[----:B------:R-:W-:-:S08]  /*1ac0*/  DFMA R26, R26, R12, R26 ;  /* 0x0000000c1a1a722b */ /* 0x000fd0000000001a */
[----:B------:R-:W-:-:S08]  /*1ad0*/  DMUL R12, R28, R26 ;  /* 0x0000001a1c0c7228 */ /* 0x000fd00000000000 */
[----:B------:R-:W-:-:S08]  /*1ae0*/  DFMA R12, R28, R26, R12 ;  /* 0x0000001a1c0c722b */ /* 0x000fd0000000000c */
[----:B------:R-:W-:Y:S02]  /*1af0*/  DADD R32, R28, -R12 ;  /* 0x000000001c207229 */ /* 0x000fe4000000080c */
[----:B------:R-:W-:-:S06]  /*1b00*/  DMUL R30, R12, R12 ;  /* 0x0000000c0c1e7228 */ /* 0x000fcc0000000000 */
[----:B------:R-:W-:-:S08]  /*1b10*/  DADD R32, R32, R32 ;  /* 0x0000000020207229 */ /* 0x000fd00000000020 */
[----:B------:R-:W-:Y:S01]  /*1b20*/  DFMA R28, R28, -R12, R32 ;  /* 0x8000000c1c1c722b */ /* 0x000fe20000000020 */
[----:B------:R-:W-:Y:S01]  /*1b30*/  IMAD.MOV.U32 R32, RZ, RZ, 0x41ad3b5a ;  /* 0x41ad3b5aff207424 */ /* 0x000fe200078e00ff */
[----:B------:R-:W-:-:S06]  /*1b40*/  MOV R33, 0x3ed0f5d2 ;  /* 0x3ed0f5d200217802 */ /* 0x000fcc0000000f00 */
[----:B------:R-:W-:Y:S02]  /*1b50*/  DMUL R26, R26, R28 ;  /* 0x0000001c1a1a7228 */ /* 0x000fe40000000000 */
[----:B------:R-:W-:Y:S01]  /*1b60*/  DFMA R32, R30, UR6, R32 ;  /* 0x000000061e207c2b */ /* 0x000fe20008000020 */
[----:B------:R-:W-:Y:S01]  /*1b70*/  UMOV UR6, 0x75488a3f ;  /* 0x75488a3f00067882 */ /* 0x000fe20000000000 */
[----:B------:R-:W-:-:S06]  /*1b80*/  UMOV UR7, 0x3ef3b20a ;  /* 0x3ef3b20a00077882 */ /* 0x000fcc0000000000 */
[----:B------:R-:W-:Y:S01]  /*1b90*/  DFMA R32, R30, R32, UR6 ;  /* 0x000000061e207e2b */ /* 0x000fe20008000020 */
        /* <DEDUP_REMOVED lines=14> */
[----:B------:R-:W-:-:S08]  /*1c80*/  DFMA R28, R30, R32, UR6 ;  /* 0x000000061e1c7e2b */ /* 0x000fd00008000020 */
[----:B------:R-:W-:Y:S01]  /*1c90*/  DADD R34, -R28, UR6 ;  /* 0x000000061c227e29 */ /* 0x000fe20008000100 */
[----:B------:R-:W-:Y:S01]  /*1ca0*/  UMOV UR6, 0xb9e7b0 ;  /* 0x00b9e7b000067882 */ /* 0x000fe20000000000 */
[----:B------:R-:W-:-:S06]  /*1cb0*/  UMOV UR7, 0x3c46a4cb ;  /* 0x3c46a4cb00077882 */ /* 0x000fcc0000000000 */
[----:B------:R-:W-:Y:S02]  /*1cc0*/  DFMA R30, R30, R32, R34 ;  /* 0x000000201e1e722b */ /* 0x000fe40000000022 */
[----:B------:R-:W-:Y:S01]  /*1cd0*/  DMUL R32, R12, R12 ;  /* 0x0000000c0c207228 */ /* 0x000fe20000000000 */
[----:B------:R-:W-:Y:S02]  /*1ce0*/  VIADD R35, R27, 0x100000 ;  /* 0x001000001b237836 */ /* 0x000fe40000000000 */
[----:B------:R-:W-:-:S03]  /*1cf0*/  IMAD.MOV.U32 R34, RZ, RZ, R26 ;  /* 0x000000ffff227224 */ /* 0x000fc600078e001a */
[----:B------:R-:W-:Y:S01]  /*1d00*/  DADD R30, R30, -UR6 ;  /* 0x800000061e1e7e29 */ /* 0x000fe20008000000 */
[----:B------:R-:W-:Y:S01]  /*1d10*/  UMOV UR6, 0x80000000 ;  /* 0x8000000000067882 */ /* 0x000fe20000000000 */
[----:B------:R-:W-:Y:S01]  /*1d20*/  DFMA R38, R12, R12, -R32 ;  /* 0x0000000c0c26722b */ /* 0x000fe20000000820 */
[----:B------:R-:W-:-:S07]  /*1d30*/  UMOV UR7, 0x43300000 ;  /* 0x4330000000077882 */ /* 0x000fce0000000000 */
[C---:B------:R-:W-:Y:S02]  /*1d40*/  DFMA R34, R12.reuse, R34, R38 ;  /* 0x000000220c22722b */ /* 0x040fe40000000026 */
[----:B------:R-:W-:-:S08]  /*1d50*/  DMUL R38, R12, R32 ;  /* 0x000000200c267228 */ /* 0x000fd00000000000 */
[----:B------:R-:W-:-:S08]  /*1d60*/  DFMA R40, R12, R32, -R38 ;  /* 0x000000200c28722b */ /* 0x000fd00000000826 */
[----:B------:R-:W-:Y:S02]  /*1d70*/  DFMA R40, R26, R32, R40 ;  /* 0x000000201a28722b */ /* 0x000fe40000000028 */
[----:B------:R-:W-:-:S06]  /*1d80*/  DADD R32, R28, R30 ;  /* 0x000000001c207229 */ /* 0x000fcc000000001e */
[----:B------:R-:W-:Y:S02]  /*1d90*/  DFMA R34, R12, R34, R40 ;  /* 0x000000220c22722b */ /* 0x000fe40000000028 */
[----:B------:R-:W-:-:S08]  /*1da0*/  DADD R40, R28, -R32 ;  /* 0x000000001c287229 */ /* 0x000fd00000000820 */
[----:B------:R-:W-:Y:S02]  /*1db0*/  DADD R40, R30, R40 ;  /* 0x000000001e287229 */ /* 0x000fe40000000028 */
[----:B------:R-:W-:-:S08]  /*1dc0*/  DMUL R30, R32, R38 ;  /* 0x00000026201e7228 */ /* 0x000fd00000000000 */
[----:B------:R-:W-:-:S08]  /*1dd0*/  DFMA R28, R32, R38, -R30 ;  /* 0x00000026201c722b */ /* 0x000fd0000000081e */
[----:B------:R-:W-:-:S08]  /*1de0*/  DFMA R28, R32, R34, R28 ;  /* 0x00000022201c722b */ /* 0x000fd0000000001c */
[----:B------:R-:W-:-:S08]  /*1df0*/  DFMA R40, R40, R38, R28 ;  /* 0x000000262828722b */ /* 0x000fd0000000001c */
[----:B------:R-:W-:-:S08]  /*1e00*/  DADD R32, R30, R40 ;  /* 0x000000001e207229 */ /* 0x000fd00000000028 */
[--C-:B------:R-:W-:Y:S02]  /*1e10*/  DADD R28, R12, R32.reuse ;  /* 0x000000000c1c7229 */ /* 0x100fe40000000020 */
[----:B------:R-:W-:-:S06]  /*1e20*/  DADD R30, R30, -R32 ;  /* 0x000000001e1e7229 */ /* 0x000fcc0000000820 */
[----:B------:R-:W-:Y:S02]  /*1e30*/  DADD R12, R12, -R28 ;  /* 0x000000000c0c7229 */ /* 0x000fe4000000081c */
[----:B------:R-:W-:-:S06]  /*1e40*/  DADD R30, R40, R30 ;  /* 0x00000000281e7229 */ /* 0x000fcc000000001e */
[----:B------:R-:W-:-:S08]  /*1e50*/  DADD R12, R32, R12 ;  /* 0x00000000200c7229 */ /* 0x000fd0000000000c */
[----:B------:R-:W-:-:S08]  /*1e60*/  DADD R12, R30, R12 ;  /* 0x000000001e0c7229 */ /* 0x000fd0000000000c */
[----:B------:R-:W-:Y:S01]  /*1e70*/  DADD R32, R26, R12 ;  /* 0x000000001a207229 */ /* 0x000fe2000000000c */
[----:B------:R-:W-:Y:S01]  /*1e80*/  LOP3.LUT R26, R10, 0x80000000, RZ, 0x3c, !PT ;  /* 0x800000000a1a7812 */ /* 0x000fe200078e3cff */
[----:B------:R-:W-:-:S06]  /*1e90*/  IMAD.MOV.U32 R27, RZ, RZ, 0x43300000 ;  /* 0x43300000ff1b7424 */ /* 0x000fcc00078e00ff */
[----:B------:R-:W-:Y:S02]  /*1ea0*/  DADD R30, R28, R32 ;  /* 0x000000001c1e7229 */ /* 0x000fe40000000020 */
[----:B------:R-:W-:Y:S01]  /*1eb0*/  DADD R26, R26, -UR6 ;  /* 0x800000061a1a7e29 */ /* 0x000fe20008000000 */
[----:B------:R-:W-:Y:S01]  /*1ec0*/  UMOV UR6, 0xfefa39ef ;  /* 0xfefa39ef00067882 */ /* 0x000fe20000000000 */
[----:B------:R-:W-:-:S04]  /*1ed0*/  UMOV UR7, 0x3fe62e42 ;  /* 0x3fe62e4200077882 */ /* 0x000fc80000000000 */
[--C-:B------:R-:W-:Y:S02]  /*1ee0*/  DADD R28, R28, -R30.reuse ;  /* 0x000000001c1c7229 */ /* 0x100fe4000000081e */
[----:B------:R-:W-:-:S06]  /*1ef0*/  DFMA R12, R26, UR6, R30 ;  /* 0x000000061a0c7c2b */ /* 0x000fcc000800001e */
[----:B------:R-:W-:Y:S02]  /*1f00*/  DADD R28, R32, R28 ;  /* 0x00000000201c7229 */ /* 0x000fe4000000001c */
[----:B------:R-:W-:-:S08]  /*1f10*/  DFMA R34, R26, -UR6, R12 ;  /* 0x800000061a227c2b */ /* 0x000fd0000800000c */
[----:B------:R-:W-:-:S08]  /*1f20*/  DADD R34, -R30, R34 ;  /* 0x000000001e227229 */ /* 0x000fd00000000122 */
[----:B------:R-:W-:-:S08]  /*1f30*/  DADD R28, R28, -R34 ;  /* 0x000000001c1c7229 */ /* 0x000fd00000000822 */
[----:B------:R-:W-:-:S08]  /*1f40*/  DFMA R28, R26, UR8, R28 ;  /* 0x000000081a1c7c2b */ /* 0x000fd0000800001c */
[----:B------:R-:W-:-:S08]  /*1f50*/  DADD R26, R12, R28 ;  /* 0x000000000c1a7229 */ /* 0x000fd0000000001c */
[----:B------:R-:W-:Y:S02]  /*1f60*/  DADD R30, R12, -R26 ;  /* 0x000000000c1e7229 */ /* 0x000fe4000000081a */
[----:B------:R-:W-:-:S06]  /*1f70*/  DMUL R12, R26, 2 ;  /* 0x400000001a0c7828 */ /* 0x000fcc0000000000 */
[----:B------:R-:W-:Y:S02]  /*1f80*/  DADD R30, R28, R30 ;  /* 0x000000001c1e7229 */ /* 0x000fe4000000001e */
[----:B------:R-:W-:Y:S01]  /*1f90*/  DFMA R26, R26, 2, -R12 ;  /* 0x400000001a1a782b */ /* 0x000fe2000000080c */
[----:B------:R-:W-:Y:S01]  /*1fa0*/  MOV R28, 0x652b82fe ;  /* 0x652b82fe001c7802 */ /* 0x000fe20000000f00 */
[----:B------:R-:W-:-:S06]  /*1fb0*/  IMAD.MOV.U32 R29, RZ, RZ, 0x3ff71547 ;  /* 0x3ff71547ff1d7424 */ /* 0x000fcc00078e00ff */
[----:B------:R-:W-:-:S08]  /*1fc0*/  DFMA R30, R30, 2, R26 ;  /* 0x400000001e1e782b */ /* 0x000fd0000000001a */
[----:B------:R-:W-:-:S08]  /*1fd0*/  DADD R26, R12, R30 ;  /* 0x000000000c1a7229 */ /* 0x000fd0000000001e */
[----:B------:R-:W-:Y:S02]  /*1fe0*/  DFMA R28, R26, R28, 6.75539944105574400000e+15 ;  /* 0x433800001a1c742b */ /* 0x000fe4000000001c */
[----:B------:R-:W-:Y:S01]  /*1ff0*/  FSETP.GEU.AND P0, PT, |R27|, 4.1917929649353027344, PT ;  /* 0x4086232b1b00780b */ /* 0x000fe20003f0e200 */
[----:B------:R-:W-:-:S05]  /*2000*/  DADD R12, R12, -R26 ;  /* 0x000000000c0c7229 */ /* 0x000fca000000081a */
[----:B------:R-:W-:-:S03]  /*2010*/  DADD R32, R28, -6.75539944105574400000e+15 ;  /* 0xc33800001c207429 */ /* 0x000fc60000000000 */
[----:B------:R-:W-:-:S05]  /*2020*/  DADD R30, R30, R12 ;  /* 0x000000001e1e7229 */ /* 0x000fca000000000c */
[----:B------:R-:W-:Y:S01]  /*2030*/  DFMA R34, R32, -UR6, R26 ;  /* 0x8000000620227c2b */ /* 0x000fe2000800001a */
[----:B------:R-:W-:Y:S01]  /*2040*/  UMOV UR6, 0x3b39803f ;  /* 0x3b39803f00067882 */ /* 0x000fe20000000000 */
[----:B------:R-:W-:-:S06]  /*2050*/  UMOV UR7, 0x3c7abc9e ;  /* 0x3c7abc9e00077882 */ /* 0x000fcc0000000000 */
[----:B------:R-:W-:Y:S01]  /*2060*/  DFMA R32, R32, -UR6, R34 ;  /* 0x8000000620207c2b */ /* 0x000fe20008000022 */
[----:B------:R-:W-:Y:S01]  /*2070*/  UMOV UR6, 0x69ce2bdf ;  /* 0x69ce2bdf00067882 */ /* 0x000fe20000000000 */
[----:B------:R-:W-:Y:S01]  /*2080*/  IMAD.MOV.U32 R34, RZ, RZ, -0x35dec16 ;  /* 0xfca213eaff227424 */ /* 0x000fe200078e00ff */
[----:B------:R-:W-:Y:S01]  /*2090*/  UMOV UR7, 0x3e5ade15 ;  /* 0x3e5ade1500077882 */ /* 0x000fe20000000000 */
[----:B------:R-:W-:-:S06]  /*20a0*/  IMAD.MOV.U32 R35, RZ, RZ, 0x3e928af3 ;  /* 0x3e928af3ff237424 */ /* 0x000fcc00078e00ff */
        /* <DEDUP_REMOVED lines=25> */
[----:B------:R-:W-:-:S08]  /*2240*/  DFMA R34, R32, R34, 1 ;  /* 0x3ff000002022742b */ /* 0x000fd00000000022 */
[----:B------:R-:W-:-:S10]  /*2250*/  DFMA R32, R32, R34, 1 ;  /* 0x3ff000002020742b */ /* 0x000fd40000000022 */
[----:B------:R-:W-:Y:S02]  /*2260*/  IMAD R13, R28, 0x100000, R33 ;  /* 0x001000001c0d7824 */ /* 0x000fe400078e0221 */
[----:B------:R-:W-:Y:S01]  /*2270*/  IMAD.MOV.U32 R12, RZ, RZ, R32 ;  /* 0x000000ffff0c7224 */ /* 0x000fe200078e0020 */
[----:B------:R-:W-:Y:S06]  /*2280*/  @!P0 BRA `(.L_x_22) ;  /* 0x0000000000348947 */ /* 0x000fec0003800000 */
[----:B------:R-:W-:Y:S01]  /*2290*/  FSETP.GEU.AND P1, PT, |R27|, 4.2275390625, PT ;  /* 0x408748001b00780b */ /* 0x000fe20003f2e200 */
[C---:B------:R-:W-:Y:S02]  /*22a0*/  DADD R12, R26.reuse, +INF ;  /* 0x7ff000001a0c7429 */ /* 0x040fe40000000000 */
[----:B------:R-:W-:-:S08]  /*22b0*/  DSETP.GEU.AND P0, PT, R26, RZ, PT ;  /* 0x000000ff1a00722a */ /* 0x000fd00003f0e000 */
[----:B------:R-:W-:Y:S02]  /*22c0*/  FSEL R12, R12, RZ, P0 ;  /* 0x000000ff0c0c7208 */ /* 0x000fe40000000000 */
[----:B------:R-:W-:Y:S01]  /*22d0*/  FSEL R13, R13, RZ, P0 ;  /* 0x000000ff0d0d7208 */ /* 0x000fe20000000000 */
[----:B------:R-:W-:Y:S06]  /*22e0*/  @P1 BRA `(.L_x_22) ;  /* 0x00000000001c1947 */ /* 0x000fec0003800000 */
[----:B------:R-:W-:-:S04]  /*22f0*/  LEA.HI R8, R28, R28, RZ, 0x1 ;  /* 0x0000001c1c087211 */ /* 0x000fc800078f08ff */
[----:B------:R-:W-:-:S04]  /*2300*/  SHF.R.S32.HI R13, RZ, 0x1, R8 ;  /* 0x00000001ff0d7819 */ /* 0x000fc80000011408 */
[----:B------:R-:W-:Y:S01]  /*2310*/  IADD3 R12, PT, PT, R28, -R13, RZ ;  /* 0x8000000d1c0c7210 */ /* 0x000fe20007ffe0ff */
[----:B------:R-:W-:-:S03]  /*2320*/  IMAD R33, R13, 0x100000, R33 ;  /* 0x001000000d217824 */ /* 0x000fc600078e0221 */
[----:B------:R-:W-:Y:S01]  /*2330*/  LEA R13, R12, 0x3ff00000, 0x14 ;  /* 0x3ff000000c0d7811 */ /* 0x000fe200078ea0ff */
[----:B------:R-:W-:-:S06]  /*2340*/  IMAD.MOV.U32 R12, RZ, RZ, RZ ;  /* 0x000000ffff0c7224 */ /* 0x000fcc00078e00ff */
[----:B------:R-:W-:-:S11]  /*2350*/  DMUL R12, R32, R12 ;  /* 0x0000000c200c7228 */ /* 0x000fd60000000000 */
.L_x_22:
[----:B------:R-:W-:Y:S02]  /*2360*/  DFMA R30, R30, R12, R12 ;  /* 0x0000000c1e1e722b */ /* 0x000fe4000000000c */
[----:B------:R-:W-:-:S08]  /*2370*/  DSETP.NEU.AND P0, PT, |R12|, +INF , PT ;  /* 0x7ff000000c00742a */ /* 0x000fd00003f0d200 */
[----:B------:R-:W-:Y:S01]  /*2380*/  FSEL R8, R12, R30, !P0 ;  /* 0x0000001e0c087208 */ /* 0x000fe20004000000 */
[----:B------:R-:W-:Y:S01]  /*2390*/  IMAD.MOV.U32 R12, RZ, RZ, R0 ;  /* 0x000000ffff0c7224 */ /* 0x000fe200078e0000 */
[----:B------:R-:W-:Y:S01]  /*23a0*/  FSEL R31, R13, R31, !P0 ;  /* 0x0000001f0d1f7208 */ /* 0x000fe20004000000 */
[----:B------:R-:W-:-:S04]  /*23b0*/  IMAD.MOV.U32 R13, RZ, RZ, 0x0 ;  /* 0x00000000ff0d7424 */ /* 0x000fc800078e00ff */
[----:B------:R-:W-:Y:S05]  /*23c0*/  RET.REL.NODEC R12 `(_Z7calc_uvPdS_S_S_S_iiddddd) ;  /* 0xffffffdc0c0c7950 */ /* 0x000fea0003c3ffff */
.L_x_23:
        /* <DEDUP_REMOVED lines=11> */
.L_x_61:


//--------------------- .text._Z6calc_pPdS_S_iidd --------------------------
	.section	.text._Z6calc_pPdS_S_iidd,"ax",@progbits
	.align	128
        .global         _Z6calc_pPdS_S_iidd
        .type           _Z6calc_pPdS_S_iidd,@function
        .size           _Z6calc_pPdS_S_iidd,(.L_x_63 - _Z6calc_pPdS_S_iidd)
        .other          _Z6calc_pPdS_S_iidd,@"STO_CUDA_ENTRY STV_DEFAULT"
_Z6calc_pPdS_S_iidd:
.text._Z6calc_pPdS_S_iidd:
        /* <DEDUP_REMOVED lines=17> */
[----:B------:R-:W0:Y:S01]  /*0110*/  LDCU.64 UR4, c[0x0][0x3a8] ;  /* 0x00007500ff0477ac */ /* 0x000e220008000a00 */
[----:B------:R-:W-:Y:S01]  /*0120*/  MOV R0, 0x150 ;  /* 0x0000015000007802 */ /* 0x000fe20000000f00 */
[----:B0-----:R-:W-:-:S11]  /*0130*/  DADD R26, -RZ, |UR4| ;  /* 0x40000004ff1a7e29 */ /* 0x001fd60008000100 */
[----:B------:R-:W-:Y:S05]  /*0140*/  CALL.REL.NOINC `($_Z6calc_pPdS_S_iidd$__internal_accurate_pow) ;  /* 0x0000000800e87944 */ /* 0x000fea0003c00000 */
[----:B------:R-:W0:Y:S01]  /*0150*/  LDCU UR4, c[0x0][0x398] ;  /* 0x00007300ff0477ac */ /* 0x000e220008000800 */
[----:B------:R-:W1:Y:S01]  /*0160*/  LDC.64 R14, c[0x0][0x3a8] ;  /* 0x0000ea00ff0e7b82 */ /* 0x000e620000000a00 */
[----:B------:R-:W2:Y:S01]  /*0170*/  LDCU.64 UR6, c[0x0][0x388] ;  /* 0x00007100ff0677ac */ /* 0x000ea20008000a00 */
[----:B0-----:R-:W-:Y:S01]  /*0180*/  IMAD R3, R3, UR4, RZ ;  /* 0x0000000403037c24 */ /* 0x001fe2000f8e02ff */
[----:B------:R-:W0:Y:S04]  /*0190*/  LDCU.64 UR4, c[0x0][0x358] ;  /* 0x00006b00ff0477ac */ /* 0x000e280008000a00 */
[----:B------:R-:W-:-:S04]  /*01a0*/  IADD3 R0, P0, PT, R2, R3, RZ ;  /* 0x0000000302007210 */ /* 0x000fc80007f1e0ff */
[----:B------:R-:W-:Y:S02]  /*01b0*/  LEA.HI.X.SX32 R5, R3, RZ, 0x1, P0 ;  /* 0x000000ff03057211 */ /* 0x000fe400000f0eff */
[----:B--2---:R-:W-:-:S04]  /*01c0*/  LEA R6, P0, R0, UR6, 0x3 ;  /* 0x0000000600067c11 */ /* 0x004fc8000f8018ff */
[----:B------:R-:W-:Y:S01]  /*01d0*/  LEA.HI.X R7, R0, UR7, R5, 0x3, P0 ;  /* 0x0000000700077c11 */ /* 0x000fe200080f1c05 */
[----:B------:R-:W2:Y:S04]  /*01e0*/  LDCU.64 UR6, c[0x0][0x3a0] ;  /* 0x00007400ff0677ac */ /* 0x000ea80008000a00 */
[----:B0-----:R-:W3:Y:S04]  /*01f0*/  LDG.E.64 R10, desc[UR4][R6.64+0x8] ;  /* 0x00000804060a7981 */ /* 0x001ee8000c1e1b00 */
[----:B------:R-:W3:Y:S01]  /*0200*/  LDG.E.64 R12, desc[UR4][R6.64+-0x8] ;  /* 0xfffff804060c7981 */ /* 0x000ee2000c1e1b00 */
[----:B-1----:R-:W-:-:S02]  /*0210*/  DADD R4, R14, 2 ;  /* 0x400000000e047429 */ /* 0x002fc40000000000 */
[C---:B------:R-:W-:Y:S02]  /*0220*/  DSETP.NEU.AND P1, PT, R14.reuse, RZ, PT ;  /* 0x000000ff0e00722a */ /* 0x040fe40003f2d000 */
[----:B------:R-:W-:Y:S02]  /*0230*/  DSETP.NEU.AND P0, PT, R14, 1, PT ;  /* 0x3ff000000e00742a */ /* 0x000fe40003f0d000 */
[----:B--2---:R-:W-:-:S04]  /*0240*/  DADD R26, -RZ, |UR6| ;  /* 0x40000006ff1a7e29 */ /* 0x004fc80008000100 */
[----:B------:R-:W-:-:S04]  /*0250*/  LOP3.LUT R4, R5, 0x7ff00000, RZ, 0xc0, !PT ;  /* 0x7ff0000005047812 */ /* 0x000fc800078ec0ff */
[----:B------:R-:W-:Y:S02]  /*0260*/  ISETP.NE.AND P2, PT, R4, 0x7ff00000, PT ;  /* 0x7ff000000400780c */ /* 0x000fe40003f45270 */
[----:B------:R-:W-:Y:S01]  /*0270*/  @!P1 CS2R R8, SRZ ;  /* 0x0000000000089805 */ /* 0x000fe2000001ff00 */
[----:B---3--:R-:W-:-:S10]  /*0280*/  DADD R4, R10, R12 ;  /* 0x000000000a047229 */ /* 0x008fd4000000000c */
[----:B------:R-:W-:Y:S05]  /*0290*/  @P2 BRA `(.L_x_24) ;  /* 0x0000000000182947 */ /* 0x000fea0003800000 */
[----:B------:R-:W-:-:S14]  /*02a0*/  DSETP.NAN.AND P1, PT, R14, R14, PT ;  /* 0x0000000e0e00722a */ /* 0x000fdc0003f28000 */
[----:B------:R-:W-:Y:S01]  /*02b0*/  @P1 DADD R8, R14, 2 ;  /* 0x400000000e081429 */ /* 0x000fe20000000000 */
[----:B------:R-:W-:Y:S10]  /*02c0*/  @P1 BRA `(.L_x_24) ;  /* 0x00000000000c1947 */ /* 0x000ff40003800000 */
[----:B------:R-:W-:-:S14]  /*02d0*/  DSETP.NEU.AND P1, PT, |R14|, +INF , PT ;  /* 0x7ff000000e00742a */ /* 0x000fdc0003f2d200 */
[----:B------:R-:W-:Y:S02]  /*02e0*/  @!P1 IMAD.MOV.U32 R8, RZ, RZ, 0x0 ;  /* 0x00000000ff089424 */ /* 0x000fe400078e00ff */
[----:B------:R-:W-:-:S07]  /*02f0*/  @!P1 IMAD.MOV.U32 R9, RZ, RZ, 0x7ff00000 ;  /* 0x7ff00000ff099424 */ /* 0x000fce00078e00ff */
.L_x_24:
[----:B------:R-:W-:Y:S02]  /*0300*/  FSEL R6, R8, RZ, P0 ;  /* 0x000000ff08067208 */ /* 0x000fe40000000000 */
[----:B------:R-:W-:Y:S02]  /*0310*/  FSEL R7, R9, 1.875, P0 ;  /* 0x3ff0000009077808 */ /* 0x000fe40000000000 */
[----:B------:R-:W-:-:S07]  /*0320*/  MOV R0, 0x340 ;  /* 0x0000034000007802 */ /* 0x000fce0000000f00 */
[----:B------:R-:W-:Y:S05]  /*0330*/  CALL.REL.NOINC `($_Z6calc_pPdS_S_iidd$__internal_accurate_pow) ;  /* 0x00000008006c7944 */ /* 0x000fea0003c00000 */
[----:B------:R-:W0:Y:S01]  /*0340*/  LDCU UR6, c[0x0][0x398] ;  /* 0x00007300ff0677ac */ /* 0x000e220008000800 */
[----:B------:R-:W1:Y:S08]  /*0350*/  LDC.64 R12, c[0x0][0x388] ;  /* 0x0000e200ff0c7b82 */ /* 0x000e700000000a00 */
[----:B------:R-:W2:Y:S08]  /*0360*/  LDC.64 R10, c[0x0][0x390] ;  /* 0x0000e400ff0a7b82 */ /* 0x000eb00000000a00 */
[----:B------:R-:W3:Y:S01]  /*0370*/  LDC.64 R16, c[0x0][0x3a0] ;  /* 0x0000e800ff107b82 */ /* 0x000ee20000000a00 */
[----:B0-----:R-:W-:-:S02]  /*0380*/  VIADD R3, R3, UR6 ;  /* 0x0000000603037c36 */ /* 0x001fc40008000000 */
[----:B------:R-:W-:-:S04]  /*0390*/  IMAD R0, RZ, RZ, -UR6 ;  /* 0x80000006ff007e24 */ /* 0x000fc8000f8e02ff */
[--C-:B------:R-:W-:Y:S02]  /*03a0*/  IMAD R15, R0, 0x2, R3.reuse ;  /* 0x00000002000f7824 */ /* 0x100fe400078e0203 */
[C---:B------:R-:W-:Y:S02]  /*03b0*/  IMAD.IADD R3, R2.reuse, 0x1, R3 ;  /* 0x0000000102037824 */ /* 0x040fe400078e0203 */
[----:B------:R-:W-:Y:S02]  /*03c0*/  IMAD.IADD R15, R2, 0x1, R15 ;  /* 0x00000001020f7824 */ /* 0x000fe400078e020f */
[----:B-1----:R-:W-:-:S04]  /*03d0*/  IMAD.WIDE R2, R3, 0x8, R12 ;  /* 0x0000000803027825 */ /* 0x002fc800078e020c */
[C---:B------:R-:W-:Y:S02]  /*03e0*/  VIADD R0, R15.reuse, UR6 ;  /* 0x000000060f007c36 */ /* 0x040fe40008000000 */
[----:B------:R-:W-:Y:S01]  /*03f0*/  IMAD.WIDE R12, R15, 0x8, R12 ;  /* 0x000000080f0c7825 */ /* 0x000fe200078e020c */
[----:B------:R-:W5:Y:S03]  /*0400*/  LDG.E.64 R2, desc[UR4][R2.64] ;  /* 0x0000000402027981 */ /* 0x000f66000c1e1b00 */
[----:B--2---:R-:W-:Y:S02]  /*0410*/  IMAD.WIDE R10, R0, 0x8, R10 ;  /* 0x00000008000a7825 */ /* 0x004fe400078e020a */
[----:B------:R-:W5:Y:S04]  /*0420*/  LDG.E.64 R12, desc[UR4][R12.64] ;  /* 0x000000040c0c7981 */ /* 0x000f68000c1e1b00 */
[----:B------:R-:W5:Y:S01]  /*0430*/  LDG.E.64 R10, desc[UR4][R10.64] ;  /* 0x000000040a0a7981 */ /* 0x000f62000c1e1b00 */
[----:B---3--:R-:W-:-:S02]  /*0440*/  DADD R14, R16, 2 ;  /* 0x40000000100e7429 */ /* 0x008fc40000000000 */
[----:B------:R-:W-:-:S08]  /*0450*/  DSETP.NEU.AND P1, PT, R16, RZ, PT ;  /* 0x000000ff1000722a */ /* 0x000fd00003f2d000 */
[----:B------:R-:W-:-:S04]  /*0460*/  LOP3.LUT R14, R15, 0x7ff00000, RZ, 0xc0, !PT ;  /* 0x7ff000000f0e7812 */ /* 0x000fc800078ec0ff */
[----:B------:R-:W-:Y:S01]  /*0470*/  ISETP.NE.AND P2, PT, R14, 0x7ff00000, PT ;  /* 0x7ff000000e00780c */ /* 0x000fe20003f45270 */
[----:B------:R-:W-:Y:S01]  /*0480*/  DSETP.NEU.AND P0, PT, R16, 1, PT ;  /* 0x3ff000001000742a */ /* 0x000fe20003f0d000 */
        /* <DEDUP_REMOVED lines=8> */
.L_x_25:
[----:B------:R-:W-:Y:S01]  /*0510*/  FSEL R14, R8, RZ, P0 ;  /* 0x000000ff080e7208 */ /* 0x000fe20000000000 */
[----:B------:R-:W-:Y:S01]  /*0520*/  IMAD.MOV.U32 R16, RZ, RZ, 0x1 ;  /* 0x00000001ff107424 */ /* 0x000fe200078e00ff */
[----:B------:R-:W-:Y:S01]  /*0530*/  FSEL R15, R9, 1.875, P0 ;  /* 0x3ff00000090f7808 */ /* 0x000fe20000000000 */
[----:B-----5:R-:W-:Y:S01]  /*0540*/  DADD R2, R2, R12 ;  /* 0x0000000002027229 */ /* 0x020fe2000000000c */
[----:B------:R-:W-:Y:S04]  /*0550*/  BSSY.RECONVERGENT B0, `(.L_x_26) ;  /* 0x0000016000007945 */ /* 0x000fe80003800200 */
[----:B------:R-:W-:Y:S02]  /*0560*/  DADD R8, R6, R14 ;  /* 0x0000000006087229 */ /* 0x000fe4000000000e */
[----:B------:R-:W-:-:S02]  /*0570*/  DMUL R10, R14, R10 ;  /* 0x0000000a0e0a7228 */ /* 0x000fc40000000000 */
[----:B------:R-:W-:-:S04]  /*0580*/  DMUL R2, R14, R2 ;  /* 0x000000020e027228 */ /* 0x000fc80000000000 */
[----:B------:R-:W-:-:S04]  /*0590*/  DADD R8, R8, R8 ;  /* 0x0000000008087229 */ /* 0x000fc80000000008 */
[C---:B------:R-:W-:Y:S02]  /*05a0*/  DFMA R2, R6.reuse, R4, R2 ;  /* 0x000000040602722b */ /* 0x040fe40000000002 */
[----:B------:R-:W0:Y:S06]  /*05b0*/  MUFU.RCP64H R17, R9 ;  /* 0x0000000900117308 */ /* 0x000e2c0000001800 */
[----:B------:R-:W-:-:S10]  /*05c0*/  DFMA R6, -R6, R10, R2 ;  /* 0x0000000a0606722b */ /* 0x000fd40000000102 */
[----:B------:R-:W-:Y:S01]  /*05d0*/  FSETP.GEU.AND P1, PT, |R7|, 6.5827683646048100446e-37, PT ;  /* 0x036000000700780b */ /* 0x000fe20003f2e200 */
        /* <DEDUP_REMOVED lines=11> */
[----:B------:R-:W-:-:S07]  /*0690*/  MOV R10, 0x6b0 ;  /* 0x000006b0000a7802 */ /* 0x000fce0000000f00 */
[----:B------:R-:W-:Y:S05]  /*06a0*/  CALL.REL.NOINC `($__internal_1_$__cuda_sm20_div_rn_f64_full) ;  /* 0x0000000000147944 */ /* 0x000fea0003c00000 */
.L_x_27:
[----:B------:R-:W-:Y:S05]  /*06b0*/  BSYNC.RECONVERGENT B0 ;  /* 0x0000000000007941 */ /* 0x000fea0003800200 */
.L_x_26:
[----:B------:R-:W0:Y:S02]  /*06c0*/  LDC.64 R4, c[0x0][0x380] ;  /* 0x0000e000ff047b82 */ /* 0x000e240000000a00 */
[----:B0-----:R-:W-:-:S05]  /*06d0*/  IMAD.WIDE R4, R0, 0x8, R4 ;  /* 0x0000000800047825 */ /* 0x001fca00078e0204 */
[----:B------:R-:W-:Y:S01]  /*06e0*/  STG.E.64 desc[UR4][R4.64], R2 ;  /* 0x0000000204007986 */ /* 0x000fe2000c101b04 */
[----:B------:R-:W-:Y:S05]  /*06f0*/  EXIT ;  /* 0x000000000000794d */ /* 0x000fea0003800000 */
        .weak           $__internal_1_$__cuda_sm20_div_rn_f64_full
        .type           $__internal_1_$__cuda_sm20_div_rn_f64_full,@function
        .size           $__internal_1_$__cuda_sm20_div_rn_f64_full,($_Z6calc_pPdS_S_iidd$__internal_accurate_pow - $__internal_1_$__cuda_sm20_div_rn_f64_full)
$__internal_1_$__cuda_sm20_div_rn_f64_full:
[C---:B------:R-:W-:Y:S01]  /*0700*/  FSETP.GEU.AND P0, PT, |R9|.reuse, 1.469367938527859385e-39, PT ;  /* 0x001000000900780b */ /* 0x040fe20003f0e200 */
[--C-:B------:R-:W-:Y:S01]  /*0710*/  IMAD.MOV.U32 R4, RZ, RZ, R8.reuse ;  /* 0x000000ffff047224 */ /* 0x100fe200078e0008 */
[----:B------:R-:W-:Y:S01]  /*0720*/  LOP3.LUT R2, R9, 0x800fffff, RZ, 0xc0, !PT ;  /* 0x800fffff09027812 */ /* 0x000fe200078ec0ff */
[----:B------:R-:W-:Y:S01]  /*0730*/  IMAD.MOV.U32 R5, RZ, RZ, R9 ;  /* 0x000000ffff057224 */ /* 0x000fe200078e0009 */
[C---:B------:R-:W-:Y:S01]  /*0740*/  FSETP.GEU.AND P2, PT, |R7|.reuse, 1.469367938527859385e-39, PT ;  /* 0x001000000700780b */ /* 0x040fe20003f4e200 */
[----:B------:R-:W-:Y:S01]  /*0750*/  IMAD.MOV.U32 R16, RZ, RZ, 0x1 ;  /* 0x00000001ff107424 */ /* 0x000fe200078e00ff */
[----:B------:R-:W-:Y:S01]  /*0760*/  LOP3.LUT R3, R2, 0x3ff00000, RZ, 0xfc, !PT ;  /* 0x3ff0000002037812 */ /* 0x000fe200078efcff */
[----:B------:R-:W-:Y:S01]  /*0770*/  IMAD.MOV.U32 R2, RZ, RZ, R8 ;  /* 0x000000ffff027224 */ /* 0x000fe200078e0008 */
[----:B------:R-:W-:Y:S01]  /*0780*/  LOP3.LUT R11, R7, 0x7ff00000, RZ, 0xc0, !PT ;  /* 0x7ff00000070b7812 */ /* 0x000fe200078ec0ff */
[----:B------:R-:W-:Y:S01]  /*0790*/  BSSY.RECONVERGENT B1, `(.L_x_28) ;  /* 0x0000051000017945 */ /* 0x000fe20003800200 */
[----:B------:R-:W-:-:S03]  /*07a0*/  LOP3.LUT R14, R9, 0x7ff00000, RZ, 0xc0, !PT ;  /* 0x7ff00000090e7812 */ /* 0x000fc600078ec0ff */
[----:B------:R-:W-:Y:S01]  /*07b0*/  @!P0 DMUL R2, R4, 8.98846567431157953865e+307 ;  /* 0x7fe0000004028828 */ /* 0x000fe20000000000 */
[----:B------:R-:W-:-:S03]  /*07c0*/  ISETP.GE.U32.AND P1, PT, R11, R14, PT ;  /* 0x0000000e0b00720c */ /* 0x000fc60003f26070 */
[----:B------:R-:W-:Y:S02]  /*07d0*/  @!P2 LOP3.LUT R8, R5, 0x7ff00000, RZ, 0xc0, !PT ;  /* 0x7ff000000508a812 */ /* 0x000fe400078ec0ff */
[----:B------:R-:W0:Y:S02]  /*07e0*/  MUFU.RCP64H R17, R3 ;  /* 0x0000000300117308 */ /* 0x000e240000001800 */
[----:B------:R-:W-:Y:S01]  /*07f0*/  @!P2 ISETP.GE.U32.AND P3, PT, R11, R8, PT ;  /* 0x000000080b00a20c */ /* 0x000fe20003f66070 */
[----:B------:R-:W-:Y:S01]  /*0800*/  IMAD.MOV.U32 R8, RZ, RZ, R6 ;  /* 0x000000ffff087224 */ /* 0x000fe200078e0006 */
[----:B0-----:R-:W-:-:S08]  /*0810*/  DFMA R12, R16, -R2, 1 ;  /* 0x3ff00000100c742b */ /* 0x001fd00000000802 */
[----:B------:R-:W-:Y:S01]  /*0820*/  DFMA R18, R12, R12, R12 ;  /* 0x0000000c0c12722b */ /* 0x000fe2000000000c */
[----:B------:R-:W-:-:S05]  /*0830*/  IMAD.MOV.U32 R12, RZ, RZ, 0x1ca00000 ;  /* 0x1ca00000ff0c7424 */ /* 0x000fca00078e00ff */
[C---:B------:R-:W-:Y:S02]  /*0840*/  @!P2 SEL R13, R12.reuse, 0x63400000, !P3 ;  /* 0x634000000c0da807 */ /* 0x040fe40005800000 */
[----:B------:R-:W-:Y:S01]  /*0850*/  DFMA R16, R16, R18, R16 ;  /* 0x000000121010722b */ /* 0x000fe20000000010 */
[----:B------:R-:W-:Y:S01]  /*0860*/  SEL R9, R12, 0x63400000, !P1 ;  /* 0x634000000c097807 */ /* 0x000fe20004800000 */
[----:B------:R-:W-:Y:S01]  /*0870*/  @!P2 IMAD.MOV.U32 R18, RZ, RZ, RZ ;  /* 0x000000ffff12a224 */ /* 0x000fe200078e00ff */
[--C-:B------:R-:W-:Y:S02]  /*0880*/  @!P2 LOP3.LUT R13, R13, 0x80000000, R7.reuse, 0xf8, !PT ;  /* 0x800000000d0da812 */ /* 0x100fe400078ef807 */
[----:B------:R-:W-:Y:S02]  /*0890*/  LOP3.LUT R9, R9, 0x800fffff, R7, 0xf8, !PT ;  /* 0x800fffff09097812 */ /* 0x000fe400078ef807 */
[----:B------:R-:W-:Y:S01]  /*08a0*/  @!P2 LOP3.LUT R19, R13, 0x100000, RZ, 0xfc, !PT ;  /* 0x001000000d13a812 */ /* 0x000fe200078efcff */
[----:B------:R-:W-:-:S05]  /*08b0*/  DFMA R20, R16, -R2, 1 ;  /* 0x3ff000001014742b */ /* 0x000fca0000000802 */
[----:B------:R-:W-:-:S03]  /*08c0*/  @!P2 DFMA R8, R8, 2, -R18 ;  /* 0x400000000808a82b */ /* 0x000fc60000000812 */
[----:B------:R-:W-:Y:S01]  /*08d0*/  DFMA R16, R16, R20, R16 ;  /* 0x000000141010722b */ /* 0x000fe20000000010 */
[----:B------:R-:W-:Y:S02]  /*08e0*/  IMAD.MOV.U32 R21, RZ, RZ, R11 ;  /* 0x000000ffff157224 */ /* 0x000fe400078e000b */
[----:B------:R-:W-:Y:S01]  /*08f0*/  IMAD.MOV.U32 R20, RZ, RZ, R14 ;  /* 0x000000ffff147224 */ /* 0x000fe200078e000e */
[----:B------:R-:W-:-:S03]  /*0900*/  @!P0 LOP3.LUT R20, R3, 0x7ff00000, RZ, 0xc0, !PT ;  /* 0x7ff0000003148812 */ /* 0x000fc600078ec0ff */
[----:B------:R-:W-:Y:S01]  /*0910*/  @!P2 LOP3.LUT R21, R9, 0x7ff00000, RZ, 0xc0, !PT ;  /* 0x7ff000000915a812 */ /* 0x000fe200078ec0ff */
[----:B------:R-:W-:Y:S01]  /*0920*/  DMUL R18, R16, R8 ;  /* 0x0000000810127228 */ /* 0x000fe20000000000 */
[----:B------:R-:W-:-:S03]  /*0930*/  VIADD R22, R20, 0xffffffff ;  /* 0xffffffff14167836 */ /* 0x000fc60000000000 */
[----:B------:R-:W-:-:S04]  /*0940*/  VIADD R13, R21, 0xffffffff ;  /* 0xffffffff150d7836 */ /* 0x000fc80000000000 */
[----:B------:R-:W-:Y:S01]  /*0950*/  DFMA R14, R18, -R2, R8 ;  /* 0x80000002120e722b */ /* 0x000fe20000000008 */
[----:B------:R-:W-:-:S04]  /*0960*/  ISETP.GT.U32.AND P0, PT, R13, 0x7feffffe, PT ;  /* 0x7feffffe0d00780c */ /* 0x000fc80003f04070 */
[----:B------:R-:W-:-:S03]  /*0970*/  ISETP.GT.U32.OR P0, PT, R22, 0x7feffffe, P0 ;  /* 0x7feffffe1600780c */ /* 0x000fc60000704470 */
[----:B------:R-:W-:-:S10]  /*0980*/  DFMA R14, R16, R14, R18 ;  /* 0x0000000e100e722b */ /* 0x000fd40000000012 */
[----:B------:R-:W-:Y:S05]  /*0990*/  @P0 BRA `(.L_x_29) ;  /* 0x00000000006c0947 */ /* 0x000fea0003800000 */
[----:B------:R-:W-:-:S04]  /*09a0*/  LOP3.LUT R16, R5, 0x7ff00000, RZ, 0xc0, !PT ;  /* 0x7ff0000005107812 */ /* 0x000fc800078ec0ff */
[CC--:B------:R-:W-:Y:S02]  /*09b0*/  VIADDMNMX R6, R11.reuse, -R16.reuse, 0xb9600000, !PT ;  /* 0xb96000000b067446 */ /* 0x0c0fe40007800910 */
[----:B------:R-:W-:Y:S02]  /*09c0*/  ISETP.GE.U32.AND P0, PT, R11, R16, PT ;  /* 0x000000100b00720c */ /* 0x000fe40003f06070 */
[----:B------:R-:W-:Y:S02]  /*09d0*/  VIMNMX R6, PT, PT, R6, 0x46a00000, PT ;  /* 0x46a0000006067848 */ /* 0x000fe40003fe0100 */
[----:B------:R-:W-:-:S05]  /*09e0*/  SEL R11, R12, 0x63400000, !P0 ;  /* 0x634000000c0b7807 */ /* 0x000fca0004000000 */
[----:B------:R-:W-:Y:S02]  /*09f0*/  IMAD.IADD R11, R6, 0x1, -R11 ;  /* 0x00000001060b7824 */ /* 0x000fe400078e0a0b */
[----:B------:R-:W-:Y:S02]  /*0a00*/  IMAD.MOV.U32 R6, RZ, RZ, RZ ;  /* 0x000000ffff067224 */ /* 0x000fe400078e00ff */
[----:B------:R-:W-:-:S06]  /*0a10*/  VIADD R7, R11, 0x7fe00000 ;  /* 0x7fe000000b077836 */ /* 0x000fcc0000000000 */
[----:B------:R-:W-:-:S10]  /*0a20*/  DMUL R12, R14, R6 ;  /* 0x000000060e0c7228 */ /* 0x000fd40000000000 */
[----:B------:R-:W-:-:S13]  /*0a30*/  FSETP.GTU.AND P0, PT, |R13|, 1.469367938527859385e-39, PT ;  /* 0x001000000d00780b */ /* 0x000fda0003f0c200 */
[----:B------:R-:W-:Y:S05]  /*0a40*/  @P0 BRA `(.L_x_30) ;  /* 0x0000000000940947 */ /* 0x000fea0003800000 */
[----:B------:R-:W-:Y:S01]  /*0a50*/  DFMA R2, R14, -R2, R8 ;  /* 0x800000020e02722b */ /* 0x000fe20000000008 */
[----:B------:R-:W-:-:S09]  /*0a60*/  IMAD.MOV.U32 R6, RZ, RZ, RZ ;  /* 0x000000ffff067224 */ /* 0x000fd200078e00ff */
[C---:B------:R-:W-:Y:S02]  /*0a70*/  FSETP.NEU.AND P0, PT, R3.reuse, RZ, PT ;  /* 0x000000ff0300720b */ /* 0x040fe40003f0d000 */
[----:B------:R-:W-:-:S04]  /*0a80*/  LOP3.LUT R5, R3, 0x80000000, R5, 0x48, !PT ;  /* 0x8000000003057812 */ /* 0x000fc800078e4805 */
[----:B------:R-:W-:-:S07]  /*0a90*/  LOP3.LUT R7, R5, R7, RZ, 0xfc, !PT ;  /* 0x0000000705077212 */ /* 0x000fce00078efcff */
[----:B------:R-:W-:Y:S05]  /*0aa0*/  @!P0 BRA `(.L_x_30) ;  /* 0x00000000007c8947 */ /* 0x000fea0003800000 */
[----:B------:R-:W-:Y:S01]  /*0ab0*/  IMAD.MOV R3, RZ, RZ, -R11 ;  /* 0x000000ffff037224 */ /* 0x000fe200078e0a0b */
[----:B------:R-:W-:Y:S01]  /*0ac0*/  DMUL.RP R6, R14, R6 ;  /* 0x000000060e067228 */ /* 0x000fe20000008000 */
[----:B------:R-:W-:-:S06]  /*0ad0*/  IMAD.MOV.U32 R2, RZ, RZ, RZ ;  /* 0x000000ffff027224 */ /* 0x000fcc00078e00ff */
[----:B------:R-:W-:-:S03]  /*0ae0*/  DFMA R2, R12, -R2, R14 ;  /* 0x800000020c02722b */ /* 0x000fc6000000000e */
[----:B------:R-:W-:-:S03]  /*0af0*/  LOP3.LUT R5, R7, R5, RZ, 0x3c, !PT ;  /* 0x0000000507057212 */ /* 0x000fc600078e3cff */
[----:B------:R-:W-:-:S04]  /*0b00*/  IADD3 R2, PT, PT, -R11, -0x43300000, RZ ;  /* 0xbcd000000b027810 */ /* 0x000fc80007ffe1ff */
[----:B------:R-:W-:-:S04]  /*0b10*/  FSETP.NEU.AND P0, PT, |R3|, R2, PT ;  /* 0x000000020300720b */ /* 0x000fc80003f0d200 */
[----:B------:R-:W-:Y:S02]  /*0b20*/  FSEL R12, R6, R12, !P0 ;  /* 0x0000000c060c7208 */ /* 0x000fe40004000000 */
[----:B------:R-:W-:Y:S01]  /*0b30*/  FSEL R13, R5, R13, !P0 ;  /* 0x0000000d050d7208 */ /* 0x000fe20004000000 */
[----:B------:R-:W-:Y:S06]  /*0b40*/  BRA `(.L_x_30) ;  /* 0x0000000000547947 */ /* 0x000fec0003800000 */
.L_x_29:
        /* <DEDUP_REMOVED lines=11> */
[----:B------:R-:W-:Y:S01]  /*0c00*/  @P0 LOP3.LUT R2, R13, 0x7ff00000, RZ, 0xfc, !PT ;  /* 0x7ff000000d020812 */ /* 0x000fe200078efcff */
[----:B------:R-:W-:Y:S02]  /*0c10*/  @!P0 IMAD.MOV.U32 R12, RZ, RZ, RZ ;  /* 0x000000ffff0c8224 */ /* 0x000fe400078e00ff */
[----:B------:R-:W-:Y:S02]  /*0c20*/  @P0 IMAD.MOV.U32 R12, RZ, RZ, RZ ;  /* 0x000000ffff0c0224 */ /* 0x000fe400078e00ff */
[----:B------:R-:W-:Y:S01]  /*0c30*/  @P0 IMAD.MOV.U32 R13, RZ, RZ, R2 ;  /* 0x000000ffff0d0224 */ /* 0x000fe200078e0002 */
[----:B------:R-:W-:Y:S06]  /*0c40*/  BRA `(.L_x_30) ;  /* 0x0000000000147947 */ /* 0x000fec0003800000 */
.L_x_32:
[----:B------:R-:W-:Y:S01]  /*0c50*/  LOP3.LUT R13, R5, 0x80000, RZ, 0xfc, !PT ;  /* 0x00080000050d7812 */ /* 0x000fe200078efcff */
[----:B------:R-:W-:Y:S01]  /*0c60*/  IMAD.MOV.U32 R12, RZ, RZ, R4 ;  /* 0x000000ffff0c7224 */ /* 0x000fe200078e0004 */
[----:B------:R-:W-:Y:S06]  /*0c70*/  BRA `(.L_x_30) ;  /* 0x0000000000087947 */ /* 0x000fec0003800000 */
.L_x_31:
[----:B------:R-:W-:Y:S01]  /*0c80*/  LOP3.LUT R13, R7, 0x80000, RZ, 0xfc, !PT ;  /* 0x00080000070d7812 */ /* 0x000fe200078efcff */
[----:B------:R-:W-:-:S07]  /*0c90*/  IMAD.MOV.U32 R12, RZ, RZ, R6 ;  /* 0x000000ffff0c7224 */ /* 0x000fce00078e0006 */
.L_x_30:
[----:B------:R-:W-:Y:S05]  /*0ca0*/  BSYNC.RECONVERGENT B1 ;  /* 0x0000000000017941 */ /* 0x000fea0003800200 */
.L_x_28:
[----:B------:R-:W-:Y:S02]  /*0cb0*/  IMAD.MOV.U32 R11, RZ, RZ, 0x0 ;  /* 0x00000000ff0b7424 */ /* 0x000fe400078e00ff */
[----:B------:R-:W-:Y:S02]  /*0cc0*/  IMAD.MOV.U32 R2, RZ, RZ, R12 ;  /* 0x000000ffff027224 */ /* 0x000fe400078e000c */
[----:B------:R-:W-:Y:S01]  /*0cd0*/  IMAD.MOV.U32 R3, RZ, RZ, R13 ;  /* 0x000000ffff037224 */ /* 0x000fe200078e000d */
[----:B------:R-:W-:Y:S06]  /*0ce0*/  RET.REL.NODEC R10 `(_Z6calc_pPdS_S_iidd) ;  /* 0xfffffff00ac47950 */ /* 0x000fec0003c3ffff */
        .type           $_Z6calc_pPdS_S_iidd$__internal_accurate_pow,@function
        .size           $_Z6calc_pPdS_S_iidd$__internal_accurate_pow,(.L_x_63 - $_Z6calc_pPdS_S_iidd$__internal_accurate_pow)
$_Z6calc_pPdS_S_iidd$__internal_accurate_pow:
[----:B------:R-:W-:Y:S01]  /*0cf0*/  ISETP.GT.U32.AND P0, PT, R27, 0xfffff, PT ;  /* 0x000fffff1b00780c */ /* 0x000fe20003f04070 */
[----:B------:R-:W-:Y:S01]  /*0d00*/  IMAD.MOV.U32 R10, RZ, RZ, R27 ;  /* 0x000000ffff0a7224 */ /* 0x000fe200078e001b */
[----:B------:R-:W-:Y:S01]  /*0d10*/  UMOV UR6, 0x7d2cafe2 ;  /* 0x7d2cafe200067882 */ /* 0x000fe20000000000 */
[----:B------:R-:W-:Y:S01]  /*0d20*/  IMAD.MOV.U32 R12, RZ, RZ, R26 ;  /* 0x000000ffff0c7224 */ /* 0x000fe200078e001a */
[----:B------:R-:W-:Y:S01]  /*0d30*/  UMOV UR7, 0x3eb0f5ff ;  /* 0x3eb0f5ff00077882 */ /* 0x000fe20000000000 */
[----:B------:R-:W-:Y:S01]  /*0d40*/  IMAD.MOV.U32 R14, RZ, RZ, RZ ;  /* 0x000000ffff0e7224 */ /* 0x000fe200078e00ff */
[----:B------:R-:W-:Y:S01]  /*0d50*/  UMOV UR8, 0x3b39803f ;  /* 0x3b39803f00087882 */ /* 0x000fe20000000000 */
[----:B------:R-:W-:Y:S01]  /*0d60*/  IMAD.MOV.U32 R18, RZ, RZ, 0x41ad3b5a ;  /* 0x41ad3b5aff127424 */ /* 0x000fe200078e00ff */
[----:B------:R-:W-:Y:S01]  /*0d70*/  UMOV UR9, 0x3c7abc9e ;  /* 0x3c7abc9e00097882 */ /* 0x000fe20000000000 */
[----:B------:R-:W-:-:S04]  /*0d80*/  IMAD.MOV.U32 R19, RZ, RZ, 0x3ed0f5d2 ;  /* 0x3ed0f5d2ff137424 */ /* 0x000fc800078e00ff */
[----:B------:R-:W-:Y:S01]  /*0d90*/  @!P0 DMUL R8, R26, 1.80143985094819840000e+16 ;  /* 0x435000001a088828 */ /* 0x000fe20000000000 */
[----:B------:R-:W-:-:S09]  /*0da0*/  SHF.R.U32.HI R27, RZ, 0x14, R27 ;  /* 0x00000014ff1b7819 */ /* 0x000fd2000001161b */
[----:B------:R-:W-:Y:S01]  /*0db0*/  @!P0 IMAD.MOV.U32 R10, RZ, RZ, R9 ;  /* 0x000000ffff0a8224 */ /* 0x000fe200078e0009 */
[----:B------:R-:W-:Y:S01]  /*0dc0*/  @!P0 LEA.HI R27, R9, 0xffffffca, RZ, 0xc ;  /* 0xffffffca091b8811 */ /* 0x000fe200078f60ff */
[----:B------:R-:W-:-:S03]  /*0dd0*/  @!P0 IMAD.MOV.U32 R12, RZ, RZ, R8 ;  /* 0x000000ffff0c8224 */ /* 0x000fc600078e0008 */
[----:B------:R-:W-:Y:S01]  /*0de0*/  LOP3.LUT R10, R10, 0x800fffff, RZ, 0xc0, !PT ;  /* 0x800fffff0a0a7812 */ /* 0x000fe200078ec0ff */
[----:B------:R-:W-:-:S03]  /*0df0*/  VIADD R8, R27, 0xfffffc01 ;  /* 0xfffffc011b087836 */ /* 0x000fc60000000000 */
[----:B------:R-:W-:-:S04]  /*0e00*/  LOP3.LUT R13, R10, 0x3ff00000, RZ, 0xfc, !PT ;  /* 0x3ff000000a0d7812 */ /* 0x000fc800078efcff */
[----:B------:R-:W-:-:S13]  /*0e10*/  ISETP.GE.U32.AND P1, PT, R13, 0x3ff6a09f, PT ;  /* 0x3ff6a09f0d00780c */ /* 0x000fda0003f26070 */
        /* <DEDUP_REMOVED lines=11> */
[----:B------:R-:W-:-:S08]  /*0ed0*/  DMUL R22, R10, R10 ;  /* 0x0000000a0a167228 */ /* 0x000fd00000000000 */
        /* <DEDUP_REMOVED lines=11> */
[----:B------:R-:W-:Y:S01]  /*0f90*/  UMOV UR7, 0x3f624924 ;  /* 0x3f62492400077882 */ /* 0x000fe20000000000 */
[----:B------:R-:W-:-:S05]  /*0fa0*/  DADD R16, R12, -R10 ;  /* 0x000000000c107229 */ /* 0x000fca000000080a */
[----:B------:R-:W-:Y:S01]  /*0fb0*/  DFMA R18, R22, R18, UR6 ;  /* 0x0000000616127e2b */ /* 0x000fe20008000012 */
[----:B------:R-:W-:Y:S01]  /*0fc0*/  UMOV UR6, 0x99999dfb ;  /* 0x99999dfb00067882 */ /* 0x000fe20000000000 */
[----:B------:R-:W-:Y:S01]  /*0fd0*/  UMOV UR7, 0x3f899999 ;  /* 0x3f89999900077882 */ /* 0x000fe20000000000 */
[----:B------:R-:W-:-:S05]  /*0fe0*/  DADD R16, R16, R16 ;  /* 0x0000000010107229 */ /* 0x000fca0000000010 */
[----:B------:R-:W-:Y:S01]  /*0ff0*/  DFMA R18, R22, R18, UR6 ;  /* 0x0000000616127e2b */ /* 0x000fe20008000012 */
[----:B------:R-:W-:Y:S01]  /*1000*/  UMOV UR6, 0x55555555 ;  /* 0x5555555500067882 */ /* 0x000fe20000000000 */
[----:B------:R-:W-:Y:S01]  /*1010*/  UMOV UR7, 0x3fb55555 ;  /* 0x3fb5555500077882 */ /* 0x000fe20000000000 */
[----:B------:R-:W-:-:S05]  /*1020*/  DFMA R16, R12, -R10, R16 ;  /* 0x8000000a0c10722b */ /* 0x000fca0000000010 */
[----:B------:R-:W-:-:S03]  /*1030*/  DFMA R12, R22, R18, UR6 ;  /* 0x00000006160c7e2b */ /* 0x000fc60008000012 */
[----:B------:R-:W-:Y:S02]  /*1040*/  DMUL R14, R14, R16 ;  /* 0x000000100e0e7228 */ /* 0x000fe40000000000 */
[----:B------:R-:W-:-:S03]  /*1050*/  DMUL R16, R10, R10 ;  /* 0x0000000a0a107228 */ /* 0x000fc60000000000 */
[----:B------:R-:W-:Y:S01]  /*1060*/  DADD R20, -R12, UR6 ;  /* 0x000000060c147e29 */ /* 0x000fe20008000100 */
[----:B------:R-:W-:Y:S01]  /*1070*/  UMOV UR6, 0xb9e7b0 ;  /* 0x00b9e7b000067882 */ /* 0x000fe20000000000 */
[----:B------:R-:W-:-:S03]  /*1080*/  UMOV UR7, 0x3c46a4cb ;  /* 0x3c46a4cb00077882 */ /* 0x000fc60000000000 */
[----:B------:R-:W-:-:S03]  /*1090*/  DFMA R24, R10, R10, -R16 ;  /* 0x0000000a0a18722b */ /* 0x000fc60000000810 */
[----:B------:R-:W-:Y:S02]  /*10a0*/  DFMA R18, R22, R18, R20 ;  /* 0x000000121612722b */ /* 0x000fe40000000014 */
[----:B------:R-:W-:Y:S01]  /*10b0*/  DMUL R20, R10, R16 ;  /* 0x000000100a147228 */ /* 0x000fe20000000000 */
[----:B------:R-:W-:Y:S02]  /*10c0*/  VIADD R23, R15, 0x100000 ;  /* 0x001000000f177836 */ /* 0x000fe40000000000 */
[----:B------:R-:W-:-:S03]  /*10d0*/  IMAD.MOV.U32 R22, RZ, RZ, R14 ;  /* 0x000000ffff167224 */ /* 0x000fc600078e000e */
[----:B------:R-:W-:Y:S01]  /*10e0*/  DADD R18, R18, -UR6 ;  /* 0x8000000612127e29 */ /* 0x000fe20008000000 */
[----:B------:R-:W-:Y:S01]  /*10f0*/  UMOV UR6, 0x80000000 ;  /* 0x8000000000067882 */ /* 0x000fe20000000000 */
[----:B------:R-:W-:Y:S01]  /*1100*/  UMOV UR7, 0x43300000 ;  /* 0x4330000000077882 */ /* 0x000fe20000000000 */
[C---:B------:R-:W-:Y:S02]  /*1110*/  DFMA R22, R10.reuse, R22, R24 ;  /* 0x000000160a16722b */ /* 0x040fe40000000018 */
[----:B------:R-:W-:-:S08]  /*1120*/  DFMA R24, R10, R16, -R20 ;  /* 0x000000100a18722b */ /* 0x000fd00000000814 */
[----:B------:R-:W-:Y:S02]  /*1130*/  DFMA R24, R14, R16, R24 ;  /* 0x000000100e18722b */ /* 0x000fe40000000018 */
[----:B------:R-:W-:-:S06]  /*1140*/  DADD R16, R12, R18 ;  /* 0x000000000c107229 */ /* 0x000fcc0000000012 */
[----:B------:R-:W-:Y:S02]  /*1150*/  DFMA R22, R10, R22, R24 ;  /* 0x000000160a16722b */ /* 0x000fe40000000018 */
[----:B------:R-:W-:Y:S02]  /*1160*/  DADD R24, R12, -R16 ;  /* 0x000000000c187229 */ /* 0x000fe40000000810 */
[----:B------:R-:W-:-:S06]  /*1170*/  DMUL R12, R16, R20 ;  /* 0x00000014100c7228 */ /* 0x000fcc0000000000 */
[----:B------:R-:W-:Y:S02]  /*1180*/  DADD R24, R18, R24 ;  /* 0x0000000012187229 */ /* 0x000fe40000000018 */
        /* <DEDUP_REMOVED lines=28> */
[----:B------:R-:W-:-:S08]  /*1350*/  DFMA R14, R10, 2, -R8 ;  /* 0x400000000a0e782b */ /* 0x000fd00000000808 */
[----:B------:R-:W-:Y:S01]  /*1360*/  DFMA R14, R12, 2, R14 ;  /* 0x400000000c0e782b */ /* 0x000fe2000000000e */
[----:B------:R-:W-:Y:S02]  /*1370*/  IMAD.MOV.U32 R12, RZ, RZ, 0x652b82fe ;  /* 0x652b82feff0c7424 */ /* 0x000fe400078e00ff */
[----:B------:R-:W-:-:S05]  /*1380*/  IMAD.MOV.U32 R13, RZ, RZ, 0x3ff71547 ;  /* 0x3ff71547ff0d7424 */ /* 0x000fca00078e00ff */
        /* <DEDUP_REMOVED lines=51> */
[----:B------:R-:W-:-:S05]  /*16c0*/  SHF.R.S32.HI R9, RZ, 0x1, R8 ;  /* 0x00000001ff097819 */ /* 0x000fca0000011408 */
[----:B------:R-:W-:Y:S02]  /*16d0*/  IMAD.IADD R8, R12, 0x1, -R9 ;  /* 0x000000010c087824 */ /* 0x000fe400078e0a09 */
[----:B------:R-:W-:-:S03]  /*16e0*/  IMAD R17, R9, 0x100000, R17 ;  /* 0x0010000009117824 */ /* 0x000fc600078e0211 */
[----:B------:R-:W-:Y:S01]  /*16f0*/  LEA R9, R8, 0x3ff00000, 0x14 ;  /* 0x3ff0000008097811 */ /* 0x000fe200078ea0ff */
[----:B------:R-:W-:-:S06]  /*1700*/  IMAD.MOV.U32 R8, RZ, RZ, RZ ;  /* 0x000000ffff087224 */ /* 0x000fcc00078e00ff */
[----:B------:R-:W-:-:S11]  /*1710*/  DMUL R8, R16, R8 ;  /* 0x0000000810087228 */ /* 0x000fd60000000000 */
.L_x_33:
[----:B------:R-:W-:Y:S01]  /*1720*/  DFMA R14, R14, R8, R8 ;  /* 0x000000080e0e722b */ /* 0x000fe20000000008 */
[----:B------:R-:W-:Y:S01]  /*1730*/  IMAD.MOV.U32 R10, RZ, RZ, R0 ;  /* 0x000000ffff0a7224 */ /* 0x000fe200078e0000 */
[----:B------:R-:W-:Y:S01]  /*1740*/  DSETP.NEU.AND P0, PT, |R8|, +INF , PT ;  /* 0x7ff000000800742a */ /* 0x000fe20003f0d200 */
[----:B------:R-:W-:-:S07]  /*1750*/  IMAD.MOV.U32 R11, RZ, RZ, 0x0 ;  /* 0x00000000ff0b7424 */ /* 0x000fce00078e00ff */
[----:B------:R-:W-:Y:S02]  /*1760*/  FSEL R8, R8, R14, !P0 ;  /* 0x0000000e08087208 */ /* 0x000fe40004000000 */
[----:B------:R-:W-:Y:S01]  /*1770*/  FSEL R9, R9, R15, !P0 ;  /* 0x0000000f09097208 */ /* 0x000fe20004000000 */
[----:B------:R-:W-:Y:S06]  /*1780*/  RET.REL.NODEC R10 `(_Z6calc_pPdS_S_iidd) ;  /* 0xffffffe80a1c7950 */ /* 0x000fec0003c3ffff */
.L_x_34:
        /* <DEDUP_REMOVED lines=15> */
.L_x_63:


//--------------------- .text._Z6calc_bPdS_S_iidddd --------------------------
	.section	.text._Z6calc_bPdS_S_iidddd,"ax",@progbits
	.align	128
        .global         _Z6calc_bPdS_S_iidddd
        .type           _Z6calc_bPdS_S_iidddd,@function
        .size           _Z6calc_bPdS_S_iidddd,(.L_x_66 - _Z6calc_bPdS_S_iidddd)
        .other          _Z6calc_bPdS_S_iidddd,@"STO_CUDA_ENTRY STV_DEFAULT"
_Z6calc_bPdS_S_iidddd:
.text._Z6calc_bPdS_S_iidddd:
        /* <DEDUP_REMOVED lines=17> */
[----:B------:R-:W0:Y:S01]  /*0110*/  LDC R0, c[0x0][0x3a4] ;  /* 0x0000e900ff007b82 */ /* 0x000e220000000800 */
[----:B------:R-:W1:Y:S07]  /*0120*/  LDCU.64 UR8, c[0x0][0x358] ;  /* 0x00006b00ff0877ac */ /* 0x000e6e0008000a00 */
[----:B------:R-:W2:Y:S01]  /*0130*/  LDC.64 R10, c[0x0][0x3a0] ;  /* 0x0000e800ff0a7b82 */ /* 0x000ea20000000a00 */
[----:B0-----:R-:W2:Y:S01]  /*0140*/  MUFU.RCP64H R5, R0 ;  /* 0x0000000000057308 */ /* 0x001ea20000001800 */
[----:B------:R-:W-:-:S05]  /*0150*/  VIADD R4, R0, 0x300402 ;  /* 0x0030040200047836 */ /* 0x000fca0000000000 */
[----:B------:R-:W-:Y:S01]  /*0160*/  FSETP.GEU.AND P0, PT, |R4|, 5.8789094863358348022e-39, PT ;  /* 0x004004020400780b */ /* 0x000fe20003f0e200 */
[----:B--2---:R-:W-:-:S08]  /*0170*/  DFMA R8, R4, -R10, 1 ;  /* 0x3ff000000408742b */ /* 0x004fd0000000080a */
[----:B------:R-:W-:-:S08]  /*0180*/  DFMA R8, R8, R8, R8 ;  /* 0x000000080808722b */ /* 0x000fd00000000008 */
[----:B------:R-:W-:-:S08]  /*0190*/  DFMA R8, R4, R8, R4 ;  /* 0x000000080408722b */ /* 0x000fd00000000004 */
[----:B------:R-:W-:-:S08]  /*01a0*/  DFMA R10, R8, -R10, 1 ;  /* 0x3ff00000080a742b */ /* 0x000fd0000000080a */
[----:B------:R-:W-:-:S10]  /*01b0*/  DFMA R10, R8, R10, R8 ;  /* 0x0000000a080a722b */ /* 0x000fd40000000008 */
[----:B------:R-:W-:Y:S02]  /*01c0*/  R2UR UR4, R10 ;  /* 0x000000000a0472ca */ /* 0x000fe400000e0000 */
[----:B------:R-:W-:Y:S01]  /*01d0*/  R2UR UR5, R11 ;  /* 0x000000000b0572ca */ /* 0x000fe200000e0000 */
[----:B-1----:R-:W-:-:S14]  /*01e0*/  @P0 BRA `(.L_x_35) ;  /* 0x0000000000100947 */ /* 0x002fdc0003800000 */
[----:B------:R-:W-:-:S05]  /*01f0*/  LOP3.LUT R0, R0, 0x7fffffff, RZ, 0xc0, !PT ;  /* 0x7fffffff00007812 */ /* 0x000fca00078ec0ff */
[----:B------:R-:W-:Y:S01]  /*0200*/  VIADD R8, R0, 0xfff00000 ;  /* 0xfff0000000087836 */ /* 0x000fe20000000000 */
[----:B------:R-:W-:-:S07]  /*0210*/  MOV R0, 0x230 ;  /* 0x0000023000007802 */ /* 0x000fce0000000f00 */
[----:B------:R-:W-:Y:S05]  /*0220*/  CALL.REL.NOINC `($__internal_2_$__cuda_sm20_dblrcp_rn_slowpath_v3) ;  /* 0x0000000c00707944 */ /* 0x000fea0003c00000 */
.L_x_35:
[----:B------:R-:W0:Y:S01]  /*0230*/  LDCU UR10, c[0x0][0x398] ;  /* 0x00007300ff0a77ac */ /* 0x000e220008000800 */
[----:B------:R-:W1:Y:S01]  /*0240*/  LDC.64 R12, c[0x0][0x3a8] ;  /* 0x0000ea00ff0c7b82 */ /* 0x000e620000000a00 */
[----:B------:R-:W2:Y:S01]  /*0250*/  LDCU.64 UR6, c[0x0][0x388] ;  /* 0x00007100ff0677ac */ /* 0x000ea20008000a00 */
[----:B0-----:R-:W-:-:S05]  /*0260*/  IMAD R2, R2, UR10, RZ ;  /* 0x0000000a02027c24 */ /* 0x001fca000f8e02ff */
[----:B------:R-:W-:-:S04]  /*0270*/  IADD3 R0, P0, PT, R7, R2, RZ ;  /* 0x0000000207007210 */ /* 0x000fc80007f1e0ff */
[----:B------:R-:W-:Y:S01]  /*0280*/  LEA.HI.X.SX32 R3, R2, RZ, 0x1, P0 ;  /* 0x000000ff02037211 */ /* 0x000fe200000f0eff */
[----:B------:R-:W-:-:S03]  /*0290*/  IMAD.SHL.U32 R6, R0, 0x8, RZ ;  /* 0x0000000800067824 */ /* 0x000fc600078e00ff */
[----:B------:R-:W-:Y:S02]  /*02a0*/  SHF.L.U64.HI R0, R0, 0x3, R3 ;  /* 0x0000000300007819 */ /* 0x000fe40000010203 */
[----:B--2---:R-:W-:-:S04]  /*02b0*/  IADD3 R10, P0, PT, R6, UR6, RZ ;  /* 0x00000006060a7c10 */ /* 0x004fc8000ff1e0ff */
[----:B------:R-:W-:-:S05]  /*02c0*/  IADD3.X R11, PT, PT, R0, UR7, RZ, P0, !PT ;  /* 0x00000007000b7c10 */ /* 0x000fca00087fe4ff */
[----:B------:R-:W2:Y:S04]  /*02d0*/  LDG.E.64 R4, desc[UR8][R10.64+0x8] ;  /* 0x000008080a047981 */ /* 0x000ea8000c1e1b00 */
[----:B------:R0:W2:Y:S01]  /*02e0*/  LDG.E.64 R8, desc[UR8][R10.64+-0x8] ;  /* 0xfffff8080a087981 */ /* 0x0000a2000c1e1b00 */
[----:B-1----:R-:W-:Y:S01]  /*02f0*/  DADD R12, R12, R12 ;  /* 0x000000000c0c7229 */ /* 0x002fe2000000000c */
[----:B------:R-:W-:Y:S09]  /*0300*/  BSSY.RECONVERGENT B0, `(.L_x_36) ;  /* 0x000001f000007945 */ /* 0x000ff20003800200 */
[----:B------:R-:W-:-:S02]  /*0310*/  R2UR UR7, R13 ;  /* 0x000000000d0772ca */ /* 0x000fc400000e0000 */
[----:B------:R-:W-:Y:S01]  /*0320*/  R2UR UR6, R12 ;  /* 0x000000000c0672ca */ /* 0x000fe200000e0000 */
[----:B------:R-:W-:-:S10]  /*0330*/  IMAD.MOV.U32 R12, RZ, RZ, 0x1 ;  /* 0x00000001ff0c7424 */ /* 0x000fd400078e00ff */
[----:B------:R-:W1:Y:S01]  /*0340*/  MUFU.RCP64H R13, UR7 ;  /* 0x00000007000d7d08 */ /* 0x000e620008001800 */
[----:B------:R-:W-:Y:S02]  /*0350*/  IMAD.U32 R15, RZ, RZ, UR7 ;  /* 0x00000007ff0f7e24 */ /* 0x000fe4000f8e00ff */
[----:B------:R-:W-:-:S06]  /*0360*/  IMAD.U32 R14, RZ, RZ, UR6 ;  /* 0x00000006ff0e7e24 */ /* 0x000fcc000f8e00ff */
[----:B-1----:R-:W-:-:S08]  /*0370*/  DFMA R14, R12, -R14, 1 ;  /* 0x3ff000000c0e742b */ /* 0x002fd0000000080e */
[----:B------:R-:W-:-:S08]  /*0380*/  DFMA R14, R14, R14, R14 ;  /* 0x0000000e0e0e722b */ /* 0x000fd0000000000e */
[----:B------:R-:W-:Y:S01]  /*0390*/  DFMA R12, R12, R14, R12 ;  /* 0x0000000e0c0c722b */ /* 0x000fe2000000000c */
[----:B------:R-:W-:Y:S02]  /*03a0*/  IMAD.U32 R14, RZ, RZ, UR6 ;  /* 0x00000006ff0e7e24 */ /* 0x000fe4000f8e00ff */
[----:B------:R-:W-:-:S06]  /*03b0*/  IMAD.U32 R15, RZ, RZ, UR7 ;  /* 0x00000007ff0f7e24 */ /* 0x000fcc000f8e00ff */
[----:B0-----:R-:W-:-:S08]  /*03c0*/  DFMA R10, R12, -R14, 1 ;  /* 0x3ff000000c0a742b */ /* 0x001fd0000000080e */
[----:B------:R-:W-:Y:S02]  /*03d0*/  DFMA R10, R12, R10, R12 ;  /* 0x0000000a0c0a722b */ /* 0x000fe4000000000c */
[----:B--2---:R-:W-:-:S08]  /*03e0*/  DADD R14, R4, -R8 ;  /* 0x00000000040e7229 */ /* 0x004fd00000000808 */
[----:B------:R-:W-:Y:S02]  /*03f0*/  DMUL R4, R14, R10 ;  /* 0x0000000a0e047228 */ /* 0x000fe40000000000 */
[----:B------:R-:W-:-:S06]  /*0400*/  FSETP.GEU.AND P1, PT, |R15|, 6.5827683646048100446e-37, PT ;  /* 0x036000000f00780b */ /* 0x000fcc0003f2e200 */
[----:B------:R-:W-:-:S08]  /*0410*/  DFMA R8, R4, -UR6, R14 ;  /* 0x8000000604087c2b */ /* 0x000fd0000800000e */
[----:B------:R-:W-:-:S10]  /*0420*/  DFMA R4, R10, R8, R4 ;  /* 0x000000080a04722b */ /* 0x000fd40000000004 */
[----:B------:R-:W-:-:S05]  /*0430*/  FFMA R3, RZ, UR7, R5 ;  /* 0x00000007ff037c23 */ /* 0x000fca0008000005 */
[----:B------:R-:W-:-:S13]  /*0440*/  FSETP.GT.AND P0, PT, |R3|, 1.469367938527859385e-39, PT ;  /* 0x001000000300780b */ /* 0x000fda0003f04200 */
[----:B------:R-:W-:Y:S05]  /*0450*/  @P0 BRA P1, `(.L_x_37) ;  /* 0x0000000000240947 */ /* 0x000fea0000800000 */
[----:B------:R-:W-:Y:S01]  /*0460*/  IMAD.U32 R5, RZ, RZ, UR7 ;  /* 0x00000007ff057e24 */ /* 0x000fe2000f8e00ff */
[----:B------:R-:W-:Y:S01]  /*0470*/  MOV R13, UR7 ;  /* 0x00000007000d7c02 */ /* 0x000fe20008000f00 */
[----:B------:R-:W-:Y:S01]  /*0480*/  IMAD.U32 R12, RZ, RZ, UR6 ;  /* 0x00000006ff0c7e24 */ /* 0x000fe2000f8e00ff */
[----:B------:R-:W-:Y:S01]  /*0490*/  MOV R8, 0x4d0 ;  /* 0x000004d000087802 */ /* 0x000fe20000000f00 */
[----:B------:R-:W-:Y:S02]  /*04a0*/  IMAD.U32 R4, RZ, RZ, UR6 ;  /* 0x00000006ff047e24 */ /* 0x000fe4000f8e00ff */
[----:B------:R-:W-:-:S07]  /*04b0*/  IMAD.MOV.U32 R13, RZ, RZ, R5 ;  /* 0x000000ffff0d7224 */ /* 0x000fce00078e0005 */
[----:B------:R-:W-:Y:S05]  /*04c0*/  CALL.REL.NOINC `($__internal_3_$__cuda_sm20_div_rn_f64_full) ;  /* 0x0000000c007c7944 */ /* 0x000fea0003c00000 */
[----:B------:R-:W-:Y:S02]  /*04d0*/  IMAD.MOV.U32 R4, RZ, RZ, R18 ;  /* 0x000000ffff047224 */ /* 0x000fe400078e0012 */
[----:B------:R-:W-:-:S07]  /*04e0*/  IMAD.MOV.U32 R5, RZ, RZ, R19 ;  /* 0x000000ffff057224 */ /* 0x000fce00078e0013 */
.L_x_37:
[----:B------:R-:W-:Y:S05]  /*04f0*/  BSYNC.RECONVERGENT B0 ;  /* 0x0000000000007941 */ /* 0x000fea0003800200 */
.L_x_36:
[----:B------:R-:W0:Y:S01]  /*0500*/  LDCU UR10, c[0x0][0x398] ;  /* 0x00007300ff0a77ac */ /* 0x000e220008000800 */
[----:B------:R-:W1:Y:S01]  /*0510*/  LDC.64 R8, c[0x0][0x390] ;  /* 0x0000e400ff087b82 */ /* 0x000e620000000a00 */
[----:B0-----:R-:W-:Y:S02]  /*0520*/  VIADD R2, R2, UR10 ;  /* 0x0000000a02027c36 */ /* 0x001fe40008000000 */
[----:B------:R-:W-:-:S03]  /*0530*/  IMAD R3, RZ, RZ, -UR10 ;  /* 0x8000000aff037e24 */ /* 0x000fc6000f8e02ff */
[----:B------:R-:W-:Y:S01]  /*0540*/  IADD3 R28, PT, PT, R7, R2, RZ ;  /* 0x00000002071c7210 */ /* 0x000fe20007ffe0ff */
[----:B------:R-:W-:-:S04]  /*0550*/  IMAD R10, R3, 0x2, R2 ;  /* 0x00000002030a7824 */ /* 0x000fc800078e0202 */
[----:B------:R-:W-:Y:S02]  /*0560*/  IMAD.IADD R7, R7, 0x1, R10 ;  /* 0x0000000107077824 */ /* 0x000fe400078e020a */
[----:B-1----:R-:W-:-:S04]  /*0570*/  IMAD.WIDE R14, R28, 0x8, R8 ;  /* 0x000000081c0e7825 */ /* 0x002fc800078e0208 */
[----:B------:R-:W-:Y:S02]  /*0580*/  IMAD.WIDE R2, R7, 0x8, R8 ;  /* 0x0000000807027825 */ /* 0x000fe400078e0208 */
[----:B------:R-:W2:Y:S01]  /*0590*/  LDG.E.64 R14, desc[UR8][R14.64] ;  /* 0x000000080e0e7981 */ /* 0x000ea2000c1e1b00 */
[----:B------:R-:W0:Y:S03]  /*05a0*/  LDC.64 R8, c[0x0][0x3b0] ;  /* 0x0000ec00ff087b82 */ /* 0x000e260000000a00 */
[----:B------:R-:W2:Y:S01]  /*05b0*/  LDG.E.64 R2, desc[UR8][R2.64] ;  /* 0x0000000802027981 */ /* 0x000ea2000c1e1b00 */
[----:B------:R-:W-:Y:S01]  /*05c0*/  BSSY.RECONVERGENT B0, `(.L_x_38) ;  /* 0x0000020000007945 */ /* 0x000fe20003800200 */
[----:B0-----:R-:W-:-:S10]  /*05d0*/  DADD R8, R8, R8 ;  /* 0x0000000008087229 */ /* 0x001fd40000000008 */
[----:B------:R-:W-:Y:S02]  /*05e0*/  R2UR UR11, R9 ;  /* 0x00000000090b72ca */ /* 0x000fe400000e0000 */
[----:B------:R-:W-:Y:S01]  /*05f0*/  R2UR UR10, R8 ;  /* 0x00000000080a72ca */ /* 0x000fe200000e0000 */
[----:B------:R-:W-:-:S10]  /*0600*/  IMAD.MOV.U32 R8, RZ, RZ, 0x1 ;  /* 0x00000001ff087424 */ /* 0x000fd400078e00ff */
[----:B------:R-:W0:Y:S01]  /*0610*/  MUFU.RCP64H R9, UR11 ;  /* 0x0000000b00097d08 */ /* 0x000e220008001800 */
[----:B------:R-:W-:Y:S02]  /*0620*/  IMAD.U32 R11, RZ, RZ, UR11 ;  /* 0x0000000bff0b7e24 */ /* 0x000fe4000f8e00ff */
[----:B------:R-:W-:-:S06]  /*0630*/  IMAD.U32 R10, RZ, RZ, UR10 ;  /* 0x0000000aff0a7e24 */ /* 0x000fcc000f8e00ff */
[----:B0-----:R-:W-:-:S08]  /*0640*/  DFMA R10, R8, -R10, 1 ;  /* 0x3ff00000080a742b */ /* 0x001fd0000000080a */
[----:B------:R-:W-:-:S08]  /*0650*/  DFMA R10, R10, R10, R10 ;  /* 0x0000000a0a0a722b */ /* 0x000fd0000000000a */
[----:B------:R-:W-:Y:S01]  /*0660*/  DFMA R10, R8, R10, R8 ;  /* 0x0000000a080a722b */ /* 0x000fe20000000008 */
[----:B------:R-:W-:Y:S02]  /*0670*/  IMAD.U32 R8, RZ, RZ, UR10 ;  /* 0x0000000aff087e24 */ /* 0x000fe4000f8e00ff */
[----:B------:R-:W-:-:S06]  /*0680*/  IMAD.U32 R9, RZ, RZ, UR11 ;  /* 0x0000000bff097e24 */ /* 0x000fcc000f8e00ff */
[----:B------:R-:W-:-:S08]  /*0690*/  DFMA R8, R10, -R8, 1 ;  /* 0x3ff000000a08742b */ /* 0x000fd00000000808 */
        /* <DEDUP_REMOVED lines=18> */
.L_x_39:
[----:B------:R-:W-:Y:S05]  /*07c0*/  BSYNC.RECONVERGENT B0 ;  /* 0x0000000000007941 */ /* 0x000fea0003800200 */
.L_x_38:
[----:B------:R-:W-:Y:S01]  /*07d0*/  DADD R20, -RZ, |R4| ;  /* 0x00000000ff147229 */ /* 0x000fe20000000504 */
[----:B------:R-:W-:Y:S01]  /*07e0*/  BSSY.RECONVERGENT B0, `(.L_x_40) ;  /* 0x0000003000007945 */ /* 0x000fe20003800200 */
[----:B------:R-:W-:-:S09]  /*07f0*/  MOV R26, 0x810 ;  /* 0x00000810001a7802 */ /* 0x000fd20000000f00 */
[----:B------:R-:W-:Y:S05]  /*0800*/  CALL.REL.NOINC `($_Z6calc_bPdS_S_iidddd$__internal_accurate_pow) ;  /* 0x0000001000147944 */ /* 0x000fea0003c00000 */
[----:B------:R-:W-:Y:S05]  /*0810*/  BSYNC.RECONVERGENT B0 ;  /* 0x0000000000007941 */ /* 0x000fea0003800200 */
.L_x_40:
[----:B------:R-:W0:Y:S02]  /*0820*/  LDC.64 R8, c[0x0][0x388] ;  /* 0x0000e200ff087b82 */ /* 0x000e240000000a00 */
[----:B0-----:R-:W-:-:S04]  /*0830*/  IMAD.WIDE R28, R28, 0x8, R8 ;  /* 0x000000081c1c7825 */ /* 0x001fc800078e0208 */
[----:B------:R-:W-:Y:S01]  /*0840*/  IMAD.WIDE R8, R7, 0x8, R8 ;  /* 0x0000000807087825 */ /* 0x000fe200078e0208 */
[----:B------:R-:W2:Y:S05]  /*0850*/  LDG.E.64 R10, desc[UR8][R28.64] ;  /* 0x000000081c0a7981 */ /* 0x000eaa000c1e1b00 */
[----:B------:R-:W2:Y:S01]  /*0860*/  LDG.E.64 R8, desc[UR8][R8.64] ;  /* 0x0000000808087981 */ /* 0x000ea2000c1e1b00 */
[----:B------:R-:W0:Y:S01]  /*0870*/  MUFU.RCP64H R15, UR11 ;  /* 0x0000000b000f7d08 */ /* 0x000e220008001800 */
[----:B------:R-:W-:Y:S01]  /*0880*/  IMAD.U32 R16, RZ, RZ, UR10 ;  /* 0x0000000aff107e24 */ /* 0x000fe2000f8e00ff */
[C---:B------:R-:W-:Y:S01]  /*0890*/  DSETP.NEU.AND P1, PT, R4.reuse, RZ, PT ;  /* 0x000000ff0400722a */ /* 0x040fe20003f2d000 */
[----:B------:R-:W-:Y:S01]  /*08a0*/  IMAD.U32 R17, RZ, RZ, UR11 ;  /* 0x0000000bff117e24 */ /* 0x000fe2000f8e00ff */
[----:B------:R-:W-:Y:S01]  /*08b0*/  BSSY.RECONVERGENT B0, `(.L_x_41) ;  /* 0x0000019000007945 */ /* 0x000fe20003800200 */
[----:B------:R-:W-:Y:S01]  /*08c0*/  IMAD.MOV.U32 R14, RZ, RZ, 0x1 ;  /* 0x00000001ff0e7424 */ /* 0x000fe200078e00ff */
[----:B------:R-:W-:-:S10]  /*08d0*/  DSETP.NEU.AND P0, PT, R4, 1, PT ;  /* 0x3ff000000400742a */ /* 0x000fd40003f0d000 */
[----:B------:R-:W-:Y:S01]  /*08e0*/  @!P1 CS2R R12, SRZ ;  /* 0x00000000000c9805 */ /* 0x000fe2000001ff00 */
[----:B0-----:R-:W-:-:S08]  /*08f0*/  DFMA R16, R14, -R16, 1 ;  /* 0x3ff000000e10742b */ /* 0x001fd00000000810 */
[----:B------:R-:W-:-:S08]  /*0900*/  DFMA R16, R16, R16, R16 ;  /* 0x000000101010722b */ /* 0x000fd00000000010 */
[----:B------:R-:W-:Y:S01]  /*0910*/  DFMA R16, R14, R16, R14 ;  /* 0x000000100e10722b */ /* 0x000fe2000000000e */
[----:B------:R-:W-:Y:S01]  /*0920*/  IMAD.U32 R14, RZ, RZ, UR10 ;  /* 0x0000000aff0e7e24 */ /* 0x000fe2000f8e00ff */
[----:B------:R-:W-:-:S06]  /*0930*/  MOV R15, UR11 ;  /* 0x0000000b000f7c02 */ /* 0x000fcc0008000f00 */
[----:B------:R-:W-:-:S08]  /*0940*/  DFMA R14, R16, -R14, 1 ;  /* 0x3ff00000100e742b */ /* 0x000fd0000000080e */
[----:B------:R-:W-:Y:S02]  /*0950*/  DFMA R16, R16, R14, R16 ;  /* 0x0000000e1010722b */ /* 0x000fe40000000010 */
[----:B--2---:R-:W-:Y:S02]  /*0960*/  DADD R10, R10, -R8 ;  /* 0x000000000a0a7229 */ /* 0x004fe40000000808 */
[----:B------:R-:W-:-:S06]  /*0970*/  DADD R8, R4, 2 ;  /* 0x4000000004087429 */ /* 0x000fcc0000000000 */
[----:B------:R-:W-:-:S04]  /*0980*/  DMUL R14, R16, R10 ;  /* 0x0000000a100e7228 */ /* 0x000fc80000000000 */
[----:B------:R-:W-:-:S04]  /*0990*/  LOP3.LUT R18, R9, 0x7ff00000, RZ, 0xc0, !PT ;  /* 0x7ff0000009127812 */ /* 0x000fc800078ec0ff */
[----:B------:R-:W-:Y:S01]  /*09a0*/  ISETP.NE.AND P2, PT, R18, 0x7ff00000, PT ;  /* 0x7ff000001200780c */ /* 0x000fe20003f45270 */
[----:B------:R-:W-:-:S08]  /*09b0*/  DFMA R8, R14, -UR10, R10 ;  /* 0x8000000a0e087c2b */ /* 0x000fd0000800000a */
[----:B------:R-:W-:-:S04]  /*09c0*/  DFMA R8, R16, R8, R14 ;  /* 0x000000081008722b */ /* 0x000fc8000000000e */
[----:B------:R-:W-:Y:S07]  /*09d0*/  @P2 BRA `(.L_x_42) ;  /* 0x0000000000182947 */ /* 0x000fee0003800000 */
[----:B------:R-:W-:-:S14]  /*09e0*/  DSETP.NAN.AND P1, PT, R4, R4, PT ;  /* 0x000000040400722a */ /* 0x000fdc0003f28000 */
[----:B------:R-:W-:Y:S01]  /*09f0*/  @P1 DADD R12, R4, 2 ;  /* 0x40000000040c1429 */ /* 0x000fe20000000000 */
[----:B------:R-:W-:Y:S10]  /*0a00*/  @P1 BRA `(.L_x_42) ;  /* 0x00000000000c1947 */ /* 0x000ff40003800000 */
[----:B------:R-:W-:-:S14]  /*0a10*/  DSETP.NEU.AND P1, PT, |R4|, +INF , PT ;  /* 0x7ff000000400742a */ /* 0x000fdc0003f2d200 */
[----:B------:R-:W-:Y:S02]  /*0a20*/  @!P1 IMAD.MOV.U32 R12, RZ, RZ, 0x0 ;  /* 0x00000000ff0c9424 */ /* 0x000fe400078e00ff */
[----:B------:R-:W-:-:S07]  /*0a30*/  @!P1 IMAD.MOV.U32 R13, RZ, RZ, 0x7ff00000 ;  /* 0x7ff00000ff0d9424 */ /* 0x000fce00078e00ff */
.L_x_42:
[----:B------:R-:W-:Y:S05]  /*0a40*/  BSYNC.RECONVERGENT B0 ;  /* 0x0000000000007941 */ /* 0x000fea0003800200 */
.L_x_41:
[----:B------:R-:W-:Y:S01]  /*0a50*/  FFMA R14, RZ, UR11, R9 ;  /* 0x0000000bff0e7c23 */ /* 0x000fe20008000009 */
[----:B------:R-:W-:Y:S01]  /*0a60*/  FSEL R12, R12, RZ, P0 ;  /* 0x000000ff0c0c7208 */ /* 0x000fe20000000000 */
[----:B------:R-:W-:Y:S01]  /*0a70*/  DADD R4, R2, R4 ;  /* 0x0000000002047229 */ /* 0x000fe20000000004 */
[----:B------:R-:W-:Y:S01]  /*0a80*/  FSEL R13, R13, 1.875, P0 ;  /* 0x3ff000000d0d7808 */ /* 0x000fe20000000000 */
[----:B------:R-:W-:Y:S01]  /*0a90*/  BSSY.RECONVERGENT B0, `(.L_x_43) ;  /* 0x0000010000007945 */ /* 0x000fe20003800200 */
[----:B------:R-:W-:Y:S02]  /*0aa0*/  FSETP.GT.AND P0, PT, |R14|, 1.469367938527859385e-39, PT ;  /* 0x001000000e00780b */ /* 0x000fe40003f04200 */
[----:B------:R-:W-:-:S03]  /*0ab0*/  FSETP.GEU.AND P1, PT, |R11|, 6.5827683646048100446e-37, PT ;  /* 0x036000000b00780b */ /* 0x000fc60003f2e200 */
[----:B------:R-:W-:-:S10]  /*0ac0*/  DFMA R4, R4, UR4, -R12 ;  /* 0x0000000404047c2b */ /* 0x000fd4000800080c */
[----:B------:R-:W-:Y:S05]  /*0ad0*/  @P0 BRA P1, `(.L_x_44) ;  /* 0x00000000002c0947 */ /* 0x000fea0000800000 */
[----:B------:R-:W-:Y:S02]  /*0ae0*/  IMAD.U32 R9, RZ, RZ, UR11 ;  /* 0x0000000bff097e24 */ /* 0x000fe4000f8e00ff */
[----:B------:R-:W-:Y:S02]  /*0af0*/  IMAD.U32 R13, RZ, RZ, UR11 ;  /* 0x0000000bff0d7e24 */ /* 0x000fe4000f8e00ff */
[----:B------:R-:W-:Y:S01]  /*0b00*/  IMAD.U32 R8, RZ, RZ, UR10 ;  /* 0x0000000aff087e24 */ /* 0x000fe2000f8e00ff */
[----:B------:R-:W-:Y:S01]  /*0b10*/  MOV R13, R9 ;  /* 0x00000009000d7202 */ /* 0x000fe20000000f00 */
[----:B------:R-:W-:Y:S01]  /*0b20*/  IMAD.U32 R12, RZ, RZ, UR10 ;  /* 0x0000000aff0c7e24 */ /* 0x000fe2000f8e00ff */
[----:B------:R-:W-:Y:S01]  /*0b30*/  MOV R8, 0xb70 ;  /* 0x00000b7000087802 */ /* 0x000fe20000000f00 */
[----:B------:R-:W-:Y:S02]  /*0b40*/  IMAD.MOV.U32 R14, RZ, RZ, R10 ;  /* 0x000000ffff0e7224 */ /* 0x000fe400078e000a */
[----:B------:R-:W-:-:S07]  /*0b50*/  IMAD.MOV.U32 R15, RZ, RZ, R11 ;  /* 0x000000ffff0f7224 */ /* 0x000fce00078e000b */
[----:B------:R-:W-:Y:S05]  /*0b60*/  CALL.REL.NOINC `($__internal_3_$__cuda_sm20_div_rn_f64_full) ;  /* 0x0000000400d47944 */ /* 0x000fea0003c00000 */
[----:B------:R-:W-:Y:S02]  /*0b70*/  IMAD.MOV.U32 R8, RZ, RZ, R18 ;  /* 0x000000ffff087224 */ /* 0x000fe400078e0012 */
[----:B------:R-:W-:-:S07]  /*0b80*/  IMAD.MOV.U32 R9, RZ, RZ, R19 ;  /* 0x000000ffff097224 */ /* 0x000fce00078e0013 */
.L_x_44:
[----:B------:R-:W-:Y:S05]  /*0b90*/  BSYNC.RECONVERGENT B0 ;  /* 0x0000000000007941 */ /* 0x000fea0003800200 */
.L_x_43:
[----:B------:R-:W0:Y:S02]  /*0ba0*/  LDCU.64 UR4, c[0x0][0x390] ;  /* 0x00007200ff0477ac */ /* 0x000e240008000a00 */
[----:B0-----:R-:W-:-:S04]  /*0bb0*/  IADD3 R10, P0, PT, R6, UR4, RZ ;  /* 0x00000004060a7c10 */ /* 0x001fc8000ff1e0ff */
[----:B------:R-:W-:-:S05]  /*0bc0*/  IADD3.X R11, PT, PT, R0, UR5, RZ, P0, !PT ;  /* 0x00000005000b7c10 */ /* 0x000fca00087fe4ff */
[----:B------:R-:W2:Y:S04]  /*0bd0*/  LDG.E.64 R12, desc[UR8][R10.64+0x8] ;  /* 0x000008080a0c7981 */ /* 0x000ea8000c1e1b00 */
[----:B------:R-:W2:Y:S01]  /*0be0*/  LDG.E.64 R14, desc[UR8][R10.64+-0x8] ;  /* 0xfffff8080a0e7981 */ /* 0x000ea2000c1e1b00 */
[----:B------:R-:W0:Y:S01]  /*0bf0*/  MUFU.RCP64H R17, UR7 ;  /* 0x0000000700117d08 */ /* 0x000e220008001800 */
[----:B------:R-:W-:Y:S01]  /*0c00*/  IMAD.U32 R18, RZ, RZ, UR6 ;  /* 0x00000006ff127e24 */ /* 0x000fe2000f8e00ff */
[----:B------:R-:W-:Y:S01]  /*0c10*/  BSSY.RECONVERGENT B0, `(.L_x_45) ;  /* 0x000001c000007945 */ /* 0x000fe20003800200 */
[----:B------:R-:W-:Y:S02]  /*0c20*/  IMAD.U32 R19, RZ, RZ, UR7 ;  /* 0x00000007ff137e24 */ /* 0x000fe4000f8e00ff */
[----:B------:R-:W-:-:S06]  /*0c30*/  IMAD.MOV.U32 R16, RZ, RZ, 0x1 ;  /* 0x00000001ff107424 */ /* 0x000fcc00078e00ff */
        /* <DEDUP_REMOVED lines=8> */
[----:B------:R-:W-:-:S08]  /*0cc0*/  DMUL R14, R12, R8 ;  /* 0x000000080c0e7228 */ /* 0x000fd00000000000 */
        /* <DEDUP_REMOVED lines=16> */
.L_x_46:
[----:B------:R-:W-:Y:S05]  /*0dd0*/  BSYNC.RECONVERGENT B0 ;  /* 0x0000000000007941 */ /* 0x000fea0003800200 */
.L_x_45:
[----:B------:R-:W-:Y:S01]  /*0de0*/  DADD R8, R8, R8 ;  /* 0x0000000008087229 */ /* 0x000fe20000000008 */
[----:B------:R-:W-:Y:S01]  /*0df0*/  BSSY.RECONVERGENT B0, `(.L_x_47) ;  /* 0x0000005000007945 */ /* 0x000fe20003800200 */
[----:B------:R-:W-:Y:S01]  /*0e00*/  DADD R20, -RZ, |R2| ;  /* 0x00000000ff147229 */ /* 0x000fe20000000502 */
[----:B------:R-:W-:-:S05]  /*0e10*/  MOV R26, 0xe40 ;  /* 0x00000e40001a7802 */ /* 0x000fca0000000f00 */
[----:B------:R-:W-:-:S11]  /*0e20*/  DADD R4, R4, -R8 ;  /* 0x0000000004047229 */ /* 0x000fd60000000808 */
[----:B------:R-:W-:Y:S05]  /*0e30*/  CALL.REL.NOINC `($_Z6calc_bPdS_S_iidddd$__internal_accurate_pow) ;  /* 0x0000000800887944 */ /* 0x000fea0003c00000 */
[----:B------:R-:W-:Y:S05]  /*0e40*/  BSYNC.RECONVERGENT B0 ;  /* 0x0000000000007941 */ /* 0x000fea0003800200 */
.L_x_47:
[C---:B------:R-:W-:Y:S01]  /*0e50*/  DADD R8, R2.reuse, 2 ;  /* 0x4000000002087429 */ /* 0x040fe20000000000 */
[----:B------:R-:W0:Y:S01]  /*0e60*/  LDC.64 R10, c[0x0][0x380] ;  /* 0x0000e000ff0a7b82 */ /* 0x000e220000000a00 */
[----:B------:R-:W-:Y:S01]  /*0e70*/  DSETP.NEU.AND P0, PT, R2, RZ, PT ;  /* 0x000000ff0200722a */ /* 0x000fe20003f0d000 */
[----:B------:R-:W-:Y:S07]  /*0e80*/  BSSY.RECONVERGENT B0, `(.L_x_48) ;  /* 0x000000b000007945 */ /* 0x000fee0003800200 */
[----:B------:R-:W-:-:S04]  /*0e90*/  LOP3.LUT R8, R9, 0x7ff00000, RZ, 0xc0, !PT ;  /* 0x7ff0000009087812 */ /* 0x000fc800078ec0ff */
[----:B------:R-:W-:Y:S02]  /*0ea0*/  ISETP.NE.AND P1, PT, R8, 0x7ff00000, PT ;  /* 0x7ff000000800780c */ /* 0x000fe40003f25270 */
        /* <DEDUP_REMOVED lines=8> */
.L_x_49:
[----:B------:R-:W-:Y:S05]  /*0f30*/  BSYNC.RECONVERGENT B0 ;  /* 0x0000000000007941 */ /* 0x000fea0003800200 */
.L_x_48:
[----:B------:R-:W1:Y:S01]  /*0f40*/  LDCU UR6, c[0x0][0x398] ;  /* 0x00007300ff0677ac */ /* 0x000e620008000800 */
[----:B------:R-:W-:Y:S01]  /*0f50*/  DSETP.NEU.AND P0, PT, R2, 1, PT ;  /* 0x3ff000000200742a */ /* 0x000fe20003f0d000 */
[----:B------:R-:W2:Y:S05]  /*0f60*/  LDCU.64 UR4, c[0x0][0x3b8] ;  /* 0x00007700ff0477ac */ /* 0x000eaa0008000a00 */
[----:B------:R-:W-:Y:S02]  /*0f70*/  FSEL R2, R12, RZ, P0 ;  /* 0x000000ff0c027208 */ /* 0x000fe40000000000 */
[----:B------:R-:W-:-:S06]  /*0f80*/  FSEL R3, R13, 1.875, P0 ;  /* 0x3ff000000d037808 */ /* 0x000fcc0000000000 */
[----:B------:R-:W-:Y:S01]  /*0f90*/  DADD R4, R4, -R2 ;  /* 0x0000000004047229 */ /* 0x000fe20000000802 */
[----:B-1----:R-:W-:-:S04]  /*0fa0*/  VIADD R3, R7, UR6 ;  /* 0x0000000607037c36 */ /* 0x002fc80008000000 */
[----:B0-----:R-:W-:-:S03]  /*0fb0*/  IMAD.WIDE R2, R3, 0x8, R10 ;  /* 0x0000000803027825 */ /* 0x001fc600078e020a */
[----:B--2---:R-:W-:-:S07]  /*0fc0*/  DMUL R4, R4, UR4 ;  /* 0x0000000404047c28 */ /* 0x004fce0008000000 */
[----:B------:R-:W-:Y:S01]  /*0fd0*/  STG.E.64 desc[UR8][R2.64], R4 ;  /* 0x0000000402007986 */ /* 0x000fe2000c101b08 */
[----:B------:R-:W-:Y:S05]  /*0fe0*/  EXIT ;  /* 0x000000000000794d */ /* 0x000fea0003800000 */
        .weak           $__internal_2_$__cuda_sm20_dblrcp_rn_slowpath_v3
        .type           $__internal_2_$__cuda_sm20_dblrcp_rn_slowpath_v3,@function
        .size           $__internal_2_$__cuda_sm20_dblrcp_rn_slowpath_v3,($__internal_3_$__cuda_sm20_div_rn_f64_full - $__internal_2_$__cuda_sm20_dblrcp_rn_slowpath_v3)
$__internal_2_$__cuda_sm20_dblrcp_rn_slowpath_v3:
[----:B------:R-:W0:Y:S01]  /*0ff0*/  LDC.64 R12, c[0x0][0x3a0] ;  /* 0x0000e800ff0c7b82 */ /* 0x000e220000000a00 */
[----:B------:R-:W1:Y:S01]  /*1000*/  LDCU UR6, c[0x0][0x3a4] ;  /* 0x00007480ff0677ac */ /* 0x000e620008000800 */
[----:B0-----:R-:W-:-:S14]  /*1010*/  DSETP.GTU.AND P0, PT, |R12|, +INF , PT ;  /* 0x7ff000000c00742a */ /* 0x001fdc0003f0c200 */
[----:B-1----:R-:W-:Y:S05]  /*1020*/  @P0 BRA `(.L_x_50) ;  /* 0x0000000000900947 */ /* 0x002fea0003800000 */
[----:B------:R-:W-:-:S04]  /*1030*/  ULOP3.LUT UR7, UR6, 0x7fffffff, URZ, 0xc0, !UPT ;  /* 0x7fffffff06077892 */ /* 0x000fc8000f8ec0ff */
[----:B------:R-:W-:-:S04]  /*1040*/  UIADD3 UR4, UPT, UPT, UR7, -0x1, URZ ;  /* 0xffffffff07047890 */ /* 0x000fc8000fffe0ff */
[----:B------:R-:W-:-:S11]  /*1050*/  UISETP.GE.U32.AND UP0, UPT, UR4, 0x7fefffff, UPT ;  /* 0x7fefffff0400788c */ /* 0x000fd6000bf06070 */
[----:B------:R-:W-:Y:S01]  /*1060*/  @UP0 ULOP3.LUT UR5, UR6, 0x7ff00000, URZ, 0x3c, !UPT ;  /* 0x7ff0000006050892 */ /* 0x000fe2000f8e3cff */
[----:B------:R-:W-:Y:S01]  /*1070*/  @UP0 UMOV UR4, URZ ;  /* 0x000000ff00040c82 */ /* 0x000fe20008000000 */
[----:B------:R-:W-:Y:S10]  /*1080*/  BRA.U UP0, `(.L_x_51) ;  /* 0x0000000100807547 */ /* 0x000ff4000b800000 */
[----:B------:R-:W-:-:S09]  /*1090*/  UISETP.GE.U32.AND UP0, UPT, UR7, 0x1000001, UPT ;  /* 0x010000010700788c */ /* 0x000fd2000bf06070 */
[----:B------:R-:W-:Y:S05]  /*10a0*/  BRA.U !UP0, `(.L_x_52) ;  /* 0x0000000108447547 */ /* 0x000fea000b800000 */
[----:B------:R-:W-:Y:S01]  /*10b0*/  UIADD3 UR4, UPT, UPT, UR6, -0x3fe00000, URZ ;  /* 0xc020000006047890 */ /* 0x000fe2000fffe0ff */
[----:B------:R-:W0:Y:S05]  /*10c0*/  LDCU UR5, c[0x0][0x3a0] ;  /* 0x00007400ff0577ac */ /* 0x000e2a0008000800 */
[----:B------:R-:W-:-:S03]  /*10d0*/  IMAD.U32 R5, RZ, RZ, UR4 ;  /* 0x00000004ff057e24 */ /* 0x000fc6000f8e00ff */
[----:B------:R-:W1:Y:S01]  /*10e0*/  MUFU.RCP64H R9, UR4 ;  /* 0x0000000400097d08 */ /* 0x000e620008001800 */
[----:B0-----:R-:W-:-:S06]  /*10f0*/  MOV R4, UR5 ;  /* 0x0000000500047c02 */ /* 0x001fcc0008000f00 */
[----:B-1----:R-:W-:-:S08]  /*1100*/  DFMA R10, -R4, R8, 1 ;  /* 0x3ff00000040a742b */ /* 0x002fd00000000108 */
[----:B------:R-:W-:-:S08]  /*1110*/  DFMA R10, R10, R10, R10 ;  /* 0x0000000a0a0a722b */ /* 0x000fd0000000000a */
[----:B------:R-:W-:-:S08]  /*1120*/  DFMA R10, R8, R10, R8 ;  /* 0x0000000a080a722b */ /* 0x000fd00000000008 */
[----:B------:R-:W-:-:S08]  /*1130*/  DFMA R4, -R4, R10, 1 ;  /* 0x3ff000000404742b */ /* 0x000fd0000000010a */
[----:B------:R-:W-:-:S08]  /*1140*/  DFMA R4, R10, R4, R10 ;  /* 0x000000040a04722b */ /* 0x000fd0000000000a */
[----:B------:R-:W-:-:S08]  /*1150*/  DMUL R4, R4, 2.2250738585072013831e-308 ;  /* 0x0010000004047828 */ /* 0x000fd00000000000 */
[----:B------:R-:W-:-:S08]  /*1160*/  DFMA R8, R4, -R12, 1 ;  /* 0x3ff000000408742b */ /* 0x000fd0000000080c */
[----:B------:R-:W-:-:S08]  /*1170*/  DFMA R8, R8, R8, R8 ;  /* 0x000000080808722b */ /* 0x000fd00000000008 */
[----:B------:R-:W-:-:S10]  /*1180*/  DFMA R8, R4, R8, R4 ;  /* 0x000000080408722b */ /* 0x000fd40000000004 */
[----:B------:R-:W-:Y:S02]  /*1190*/  R2UR UR4, R8 ;  /* 0x00000000080472ca */ /* 0x000fe400000e0000 */
[----:B------:R-:W-:Y:S01]  /*11a0*/  R2UR UR5, R9 ;  /* 0x00000000090572ca */ /* 0x000fe200000e0000 */
[----:B------:R-:W-:-:S14]  /*11b0*/  BRA `(.L_x_51) ;  /* 0x0000000000347947 */ /* 0x000fdc0003800000 */
.L_x_52:
[----:B------:R-:W-:-:S06]  /*11c0*/  DMUL R4, R12, 8.11296384146066816958e+31 ;  /* 0x469000000c047828 */ /* 0x000fcc0000000000 */
[----:B------:R-:W0:Y:S02]  /*11d0*/  MUFU.RCP64H R9, R5 ;  /* 0x0000000500097308 */ /* 0x000e240000001800 */
[----:B0-----:R-:W-:-:S08]  /*11e0*/  DFMA R10, -R4, R8, 1 ;  /* 0x3ff00000040a742b */ /* 0x001fd00000000108 */
[----:B------:R-:W-:-:S08]  /*11f0*/  DFMA R10, R10, R10, R10 ;  /* 0x0000000a0a0a722b */ /* 0x000fd0000000000a */
[----:B------:R-:W-:-:S08]  /*1200*/  DFMA R10, R8, R10, R8 ;  /* 0x0000000a080a722b */ /* 0x000fd00000000008 */
[----:B------:R-:W-:-:S08]  /*1210*/  DFMA R8, -R4, R10, 1 ;  /* 0x3ff000000408742b */ /* 0x000fd0000000010a */
[----:B------:R-:W-:-:S08]  /*1220*/  DFMA R8, R10, R8, R10 ;  /* 0x000000080a08722b */ /* 0x000fd0000000000a */
[----:B------:R-:W-:-:S10]  /*1230*/  DMUL R8, R8, 8.11296384146066816958e+31 ;  /* 0x4690000008087828 */ /* 0x000fd40000000000 */
[----:B------:R-:W-:Y:S02]  /*1240*/  R2UR UR4, R8 ;  /* 0x00000000080472ca */ /* 0x000fe400000e0000 */
[----:B------:R-:W-:Y:S01]  /*1250*/  R2UR UR5, R9 ;  /* 0x00000000090572ca */ /* 0x000fe200000e0000 */
[----:B------:R-:W-:-:S14]  /*1260*/  BRA `(.L_x_51) ;  /* 0x0000000000087947 */ /* 0x000fdc0003800000 */
.L_x_50:
[----:B------:R-:W0:Y:S01]  /*1270*/  LDCU UR4, c[0x0][0x3a0] ;  /* 0x00007400ff0477ac */ /* 0x000e220008000800 */
[----:B------:R-:W-:-:S12]  /*1280*/  ULOP3.LUT UR5, UR6, 0x80000, URZ, 0xfc, !UPT ;  /* 0x0008000006057892 */ /* 0x000fd8000f8efcff */
.L_x_51:
[----:B------:R-:W-:Y:S02]  /*1290*/  IMAD.MOV.U32 R4, RZ, RZ, R0 ;  /* 0x000000ffff047224 */ /* 0x000fe400078e0000 */
[----:B------:R-:W-:-:S04]  /*12a0*/  IMAD.MOV.U32 R5, RZ, RZ, 0x0 ;  /* 0x00000000ff057424 */ /* 0x000fc800078e00ff */
[----:B0-----:R-:W-:Y:S05]  /*12b0*/  RET.REL.NODEC R4 `(_Z6calc_bPdS_S_iidddd) ;  /* 0xffffffec04507950 */ /* 0x001fea0003c3ffff */
        .weak           $__internal_3_$__cuda_sm20_div_rn_f64_full
        .type           $__internal_3_$__cuda_sm20_div_rn_f64_full,@function
        .size           $__internal_3_$__cuda_sm20_div_rn_f64_full,($_Z6calc_bPdS_S_iidddd$__internal_accurate_pow - $__internal_3_$__cuda_sm20_div_rn_f64_full)
$__internal_3_$__cuda_sm20_div_rn_f64_full:
[C---:B------:R-:W-:Y:S01]  /*12c0*/  FSETP.GEU.AND P0, PT, |R13|.reuse, 1.469367938527859385e-39, PT ;  /* 0x001000000d00780b */ /* 0x040fe20003f0e200 */
[----:B------:R-:W-:Y:S01]  /*12d0*/  IMAD.MOV.U32 R16, RZ, RZ, 0x1 ;  /* 0x00000001ff107424 */ /* 0x000fe200078e00ff */
[----:B------:R-:W-:Y:S01]  /*12e0*/  LOP3.LUT R10, R13, 0x800fffff, RZ, 0xc0, !PT ;  /* 0x800fffff0d0a7812 */ /* 0x000fe200078ec0ff */
[----:B------:R-:W-:Y:S01]  /*12f0*/  IMAD.MOV.U32 R24, RZ, RZ, 0x1ca00000 ;  /* 0x1ca00000ff187424 */ /* 0x000fe200078e00ff */
[C---:B------:R-:W-:Y:S01]  /*1300*/  FSETP.GEU.AND P2, PT, |R15|.reuse, 1.469367938527859385e-39, PT ;  /* 0x001000000f00780b */ /* 0x040fe20003f4e200 */
[----:B------:R-:W-:Y:S01]  /*1310*/  BSSY.RECONVERGENT B1, `(.L_x_53) ;  /* 0x0000052000017945 */ /* 0x000fe20003800200 */
[----:B------:R-:W-:Y:S01]  /*1320*/  LOP3.LUT R11, R10, 0x3ff00000, RZ, 0xfc, !PT ;  /* 0x3ff000000a0b7812 */ /* 0x000fe200078efcff */
[----:B------:R-:W-:Y:S01]  /*1330*/  IMAD.MOV.U32 R10, RZ, RZ, R12 ;  /* 0x000000ffff0a7224 */ /* 0x000fe200078e000c */
[----:B------:R-:W-:Y:S02]  /*1340*/  LOP3.LUT R9, R15, 0x7ff00000, RZ, 0xc0, !PT ;  /* 0x7ff000000f097812 */ /* 0x000fe400078ec0ff */
[----:B------:R-:W-:-:S02]  /*1350*/  LOP3.LUT R26, R13, 0x7ff00000, RZ, 0xc0, !PT ;  /* 0x7ff000000d1a7812 */ /* 0x000fc400078ec0ff */
[----:B------:R-:W-:Y:S01]  /*1360*/  MOV R25, R9 ;  /* 0x0000000900197202 */ /* 0x000fe20000000f00 */
[----:B------:R-:W-:Y:S01]  /*1370*/  @!P0 DMUL R10, R12, 8.98846567431157953865e+307 ;  /* 0x7fe000000c0a8828 */ /* 0x000fe20000000000 */
[----:B------:R-:W-:-:S03]  /*1380*/  ISETP.GE.U32.AND P1, PT, R9, R26, PT ;  /* 0x0000001a0900720c */ /* 0x000fc60003f26070 */
[----:B------:R-:W-:Y:S01]  /*1390*/  @!P2 LOP3.LUT R18, R13, 0x7ff00000, RZ, 0xc0, !PT ;  /* 0x7ff000000d12a812 */ /* 0x000fe200078ec0ff */
[----:B------:R-:W-:Y:S01]  /*13a0*/  @!P2 IMAD.MOV.U32 R22, RZ, RZ, RZ ;  /* 0x000000ffff16a224 */ /* 0x000fe200078e00ff */
[----:B------:R-:W0:Y:S02]  /*13b0*/  MUFU.RCP64H R17, R11 ;  /* 0x0000000b00117308 */ /* 0x000e240000001800 */
[----:B------:R-:W-:Y:S02]  /*13c0*/  @!P2 ISETP.GE.U32.AND P3, PT, R9, R18, PT ;  /* 0x000000120900a20c */ /* 0x000fe40003f66070 */
[----:B------:R-:W-:Y:S02]  /*13d0*/  @!P0 LOP3.LUT R26, R11, 0x7ff00000, RZ, 0xc0, !PT ;  /* 0x7ff000000b1a8812 */ /* 0x000fe400078ec0ff */
[----:B------:R-:W-:-:S03]  /*13e0*/  @!P2 SEL R19, R24, 0x63400000, !P3 ;  /* 0x634000001813a807 */ /* 0x000fc60005800000 */
[----:B------:R-:W-:Y:S01]  /*13f0*/  VIADD R27, R26, 0xffffffff ;  /* 0xffffffff1a1b7836 */ /* 0x000fe20000000000 */
[----:B------:R-:W-:-:S04]  /*1400*/  @!P2 LOP3.LUT R19, R19, 0x80000000, R15, 0xf8, !PT ;  /* 0x800000001313a812 */ /* 0x000fc800078ef80f */
[----:B------:R-:W-:Y:S01]  /*1410*/  @!P2 LOP3.LUT R23, R19, 0x100000, RZ, 0xfc, !PT ;  /* 0x001000001317a812 */ /* 0x000fe200078efcff */
[----:B0-----:R-:W-:-:S08]  /*1420*/  DFMA R20, R16, -R10, 1 ;  /* 0x3ff000001014742b */ /* 0x001fd0000000080a */
[----:B------:R-:W-:-:S08]  /*1430*/  DFMA R20, R20, R20, R20 ;  /* 0x000000141414722b */ /* 0x000fd00000000014 */
[----:B------:R-:W-:Y:S01]  /*1440*/  DFMA R20, R16, R20, R16 ;  /* 0x000000141014722b */ /* 0x000fe20000000010 */
[----:B------:R-:W-:Y:S01]  /*1450*/  SEL R17, R24, 0x63400000, !P1 ;  /* 0x6340000018117807 */ /* 0x000fe20004800000 */
[----:B------:R-:W-:-:S03]  /*1460*/  IMAD.MOV.U32 R16, RZ, RZ, R14 ;  /* 0x000000ffff107224 */ /* 0x000fc600078e000e */
[----:B------:R-:W-:-:S03]  /*1470*/  LOP3.LUT R17, R17, 0x800fffff, R15, 0xf8, !PT ;  /* 0x800fffff11117812 */ /* 0x000fc600078ef80f */
[----:B------:R-:W-:-:S03]  /*1480*/  DFMA R18, R20, -R10, 1 ;  /* 0x3ff000001412742b */ /* 0x000fc6000000080a */
[----:B------:R-:W-:-:S05]  /*1490*/  @!P2 DFMA R16, R16, 2, -R22 ;  /* 0x400000001010a82b */ /* 0x000fca0000000816 */
[----:B------:R-:W-:-:S05]  /*14a0*/  DFMA R18, R20, R18, R20 ;  /* 0x000000121412722b */ /* 0x000fca0000000014 */
[----:B------:R-:W-:-:S03]  /*14b0*/  @!P2 LOP3.LUT R25, R17, 0x7ff00000, RZ, 0xc0, !PT ;  /* 0x7ff000001119a812 */ /* 0x000fc600078ec0ff */
[----:B------:R-:W-:Y:S02]  /*14c0*/  DMUL R20, R18, R16 ;  /* 0x0000001012147228 */ /* 0x000fe40000000000 */
[----:B------:R-:W-:-:S05]  /*14d0*/  VIADD R22, R25, 0xffffffff ;  /* 0xffffffff19167836 */ /* 0x000fca0000000000 */
[----:B------:R-:W-:Y:S01]  /*14e0*/  ISETP.GT.U32.AND P0, PT, R22, 0x7feffffe, PT ;  /* 0x7feffffe1600780c */ /* 0x000fe20003f04070 */
[----:B------:R-:W-:-:S03]  /*14f0*/  DFMA R22, R20, -R10, R16 ;  /* 0x8000000a1416722b */ /* 0x000fc60000000010 */
[----:B------:R-:W-:-:S05]  /*1500*/  ISETP.GT.U32.OR P0, PT, R27, 0x7feffffe, P0 ;  /* 0x7feffffe1b00780c */ /* 0x000fca0000704470 */
[----:B------:R-:W-:-:S08]  /*1510*/  DFMA R22, R18, R22, R20 ;  /* 0x000000161216722b */ /* 0x000fd00000000014 */
[----:B------:R-:W-:Y:S05]  /*1520*/  @P0 BRA `(.L_x_54) ;  /* 0x00000000006c0947 */ /* 0x000fea0003800000 */
[----:B------:R-:W-:-:S04]  /*1530*/  LOP3.LUT R18, R13, 0x7ff00000, RZ, 0xc0, !PT ;  /* 0x7ff000000d127812 */ /* 0x000fc800078ec0ff */
[CC--:B------:R-:W-:Y:S02]  /*1540*/  VIADDMNMX R14, R9.reuse, -R18.reuse, 0xb9600000, !PT ;  /* 0xb9600000090e7446 */ /* 0x0c0fe40007800912 */
[----:B------:R-:W-:Y:S02]  /*1550*/  ISETP.GE.U32.AND P0, PT, R9, R18, PT ;  /* 0x000000120900720c */ /* 0x000fe40003f06070 */
[----:B------:R-:W-:Y:S01]  /*1560*/  VIMNMX R9, PT, PT, R14, 0x46a00000, PT ;  /* 0x46a000000e097848 */ /* 0x000fe20003fe0100 */
[----:B------:R-:W-:Y:S01]  /*1570*/  IMAD.MOV.U32 R14, RZ, RZ, RZ ;  /* 0x000000ffff0e7224 */ /* 0x000fe200078e00ff */
[----:B------:R-:W-:-:S05]  /*1580*/  SEL R24, R24, 0x63400000, !P0 ;  /* 0x6340000018187807 */ /* 0x000fca0004000000 */
[----:B------:R-:W-:-:S04]  /*1590*/  IMAD.IADD R9, R9, 0x1, -R24 ;  /* 0x0000000109097824 */ /* 0x000fc800078e0a18 */
        /* <DEDUP_REMOVED lines=12> */
[----:B------:R-:W-:Y:S01]  /*1660*/  IMAD.MOV.U32 R10, RZ, RZ, RZ ;  /* 0x000000ffff0a7224 */ /* 0x000fe200078e00ff */
[----:B------:R-:W-:-:S05]  /*1670*/  IADD3 R9, PT, PT, -R9, -0x43300000, RZ ;  /* 0xbcd0000009097810 */ /* 0x000fca0007ffe1ff */
[----:B------:R-:W-:-:S03]  /*1680*/  DFMA R10, R18, -R10, R22 ;  /* 0x8000000a120a722b */ /* 0x000fc60000000016 */
[----:B------:R-:W-:-:S07]  /*1690*/  LOP3.LUT R13, R15, R13, RZ, 0x3c, !PT ;  /* 0x0000000d0f0d7212 */ /* 0x000fce00078e3cff */
[----:B------:R-:W-:-:S04]  /*16a0*/  FSETP.NEU.AND P0, PT, |R11|, R9, PT ;  /* 0x000000090b00720b */ /* 0x000fc80003f0d200 */
[----:B------:R-:W-:Y:S02]  /*16b0*/  FSEL R18, R14, R18, !P0 ;  /* 0x000000120e127208 */ /* 0x000fe40004000000 */
[----:B------:R-:W-:Y:S01]  /*16c0*/  FSEL R19, R13, R19, !P0 ;  /* 0x000000130d137208 */ /* 0x000fe20004000000 */
[----:B------:R-:W-:Y:S06]  /*16d0*/  BRA `(.L_x_55) ;  /* 0x0000000000547947 */ /* 0x000fec0003800000 */
.L_x_54:
[----:B------:R-:W-:-:S14]  /*16e0*/  DSETP.NAN.AND P0, PT, R14, R14, PT ;  /* 0x0000000e0e00722a */ /* 0x000fdc0003f08000 */
[----:B------:R-:W-:Y:S05]  /*16f0*/  @P0 BRA `(.L_x_56) ;  /* 0x0000000000440947 */ /* 0x000fea0003800000 */
[----:B------:R-:W-:-:S14]  /*1700*/  DSETP.NAN.AND P0, PT, R12, R12, PT ;  /* 0x0000000c0c00722a */ /* 0x000fdc0003f08000 */
[----:B------:R-:W-:Y:S05]  /*1710*/  @P0 BRA `(.L_x_57) ;  /* 0x0000000000300947 */ /* 0x000fea0003800000 */
[----:B------:R-:W-:Y:S01]  /*1720*/  ISETP.NE.AND P0, PT, R25, R26, PT ;  /* 0x0000001a1900720c */ /* 0x000fe20003f05270 */
[----:B------:R-:W-:Y:S01]  /*1730*/  IMAD.MOV.U32 R19, RZ, RZ, -0x80000 ;  /* 0xfff80000ff137424 */ /* 0x000fe200078e00ff */
[----:B------:R-:W-:-:S11]  /*1740*/  MOV R18, 0x0 ;  /* 0x0000000000127802 */ /* 0x000fd60000000f00 */
        /* <DEDUP_REMOVED lines=9> */
.L_x_57:
[----:B------:R-:W-:Y:S01]  /*17e0*/  LOP3.LUT R19, R13, 0x80000, RZ, 0xfc, !PT ;  /* 0x000800000d137812 */ /* 0x000fe200078efcff */
[----:B------:R-:W-:Y:S01]  /*17f0*/  IMAD.MOV.U32 R18, RZ, RZ, R12 ;  /* 0x000000ffff127224 */ /* 0x000fe200078e000c */
[----:B------:R-:W-:Y:S06]  /*1800*/  BRA `(.L_x_55) ;  /* 0x0000000000087947 */ /* 0x000fec0003800000 */
.L_x_56:
[----:B------:R-:W-:Y:S01]  /*1810*/  LOP3.LUT R19, R15, 0x80000, RZ, 0xfc, !PT ;  /* 0x000800000f137812 */ /* 0x000fe200078efcff */
[----:B------:R-:W-:-:S07]  /*1820*/  IMAD.MOV.U32 R18, RZ, RZ, R14 ;  /* 0x000000ffff127224 */ /* 0x000fce00078e000e */
.L_x_55:
[----:B------:R-:W-:Y:S05]  /*1830*/  BSYNC.RECONVERGENT B1 ;  /* 0x0000000000017941 */ /* 0x000fea0003800200 */
.L_x_53:
[----:B------:R-:W-:-:S04]  /*1840*/  IMAD.MOV.U32 R9, RZ, RZ, 0x0 ;  /* 0x00000000ff097424 */ /* 0x000fc800078e00ff */
[----:B------:R-:W-:Y:S05]  /*1850*/  RET.REL.NODEC R8 `(_Z6calc_bPdS_S_iidddd) ;  /* 0xffffffe408e87950 */ /* 0x000fea0003c3ffff */
        .type           $_Z6calc_bPdS_S_iidddd$__internal_accurate_pow,@function
        .size           $_Z6calc_bPdS_S_iidddd$__internal_accurate_pow,(.L_x_66 - $_Z6calc_bPdS_S_iidddd$__internal_accurate_pow)
$_Z6calc_bPdS_S_iidddd$__internal_accurate_pow:
        /* <DEDUP_REMOVED lines=10> */
[----:B------:R-:W-:-:S10]  /*1900*/  @!P0 DMUL R24, R20, 1.80143985094819840000e+16 ;  /* 0x4350000014188828 */ /* 0x000fd40000000000 */
[----:B------:R-:W-:Y:S01]  /*1910*/  @!P0 MOV R8, R25 ;  /* 0x0000001900088202 */ /* 0x000fe20000000f00 */
[----:B------:R-:W-:Y:S01]  /*1920*/  @!P0 IMAD.MOV.U32 R10, RZ, RZ, R24 ;  /* 0x000000ffff0a8224 */ /* 0x000fe200078e0018 */
[----:B------:R-:W-:Y:S02]  /*1930*/  SHF.R.U32.HI R24, RZ, 0x14, R21 ;  /* 0x00000014ff187819 */ /* 0x000fe40000011615 */
[----:B------:R-:W-:Y:S02]  /*1940*/  LOP3.LUT R8, R8, 0x800fffff, RZ, 0xc0, !PT ;  /* 0x800fffff08087812 */ /* 0x000fe400078ec0ff */
[----:B------:R-:W-:Y:S02]  /*1950*/  @!P0 LEA.HI R24, R25, 0xffffffca, RZ, 0xc ;  /* 0xffffffca19188811 */ /* 0x000fe400078f60ff */
[----:B------:R-:W-:-:S04]  /*1960*/  LOP3.LUT R11, R8, 0x3ff00000, RZ, 0xfc, !PT ;  /* 0x3ff00000080b7812 */ /* 0x000fc800078efcff */
[----:B------:R-:W-:-:S13]  /*1970*/  ISETP.GE.U32.AND P1, PT, R11, 0x3ff6a09f, PT ;  /* 0x3ff6a09f0b00780c */ /* 0x000fda0003f26070 */
[----:B------:R-:W-:-:S04]  /*1980*/  @P1 VIADD R9, R11, 0xfff00000 ;  /* 0xfff000000b091836 */ /* 0x000fc80000000000 */
        /* <DEDUP_REMOVED lines=25> */
[----:B------:R-:W-:Y:S01]  /*1b20*/  DFMA R18, R22, R18, UR12 ;  /* 0x0000000c16127e2b */ /* 0x000fe20008000012 */
[----:B------:R-:W-:Y:S01]  /*1b30*/  UMOV UR12, 0x99999dfb ;  /* 0x99999dfb000c7882 */ /* 0x000fe20000000000 */
[----:B------:R-:W-:Y:S01]  /*1b40*/  UMOV UR13, 0x3f899999 ;  /* 0x3f899999000d7882 */ /* 0x000fe20000000000 */
[----:B------:R-:W-:Y:S02]  /*1b50*/  DMUL R12, R14, R12 ;  /* 0x0000000c0e0c7228 */ /* 0x000fe40000000000 */
[----:B------:R-:W-:-:S03]  /*1b60*/  DMUL R14, R8, R8 ;  /* 0x00000008080e7228 */ /* 0x000fc60000000000 */
[----:B------:R-:W-:Y:S01]  /*1b70*/  DFMA R18, R22, R18, UR12 ;  /* 0x0000000c16127e2b */ /* 0x000fe20008000012 */
[----:B------:R-:W-:Y:S01]  /*1b80*/  UMOV UR12, 0x55555555 ;  /* 0x55555555000c7882 */ /* 0x000fe20000000000 */
[----:B------:R-:W-:-:S03]  /*1b90*/  UMOV UR13, 0x3fb55555 ;  /* 0x3fb55555000d7882 */ /* 0x000fc60000000000 */
[----:B------:R-:W-:Y:S01]  /*1ba0*/  IADD3 R21, PT, PT, R13, 0x100000, RZ ;  /* 0x001000000d157810 */ /* 0x000fe20007ffe0ff */
[----:B------:R-:W-:Y:S02]  /*1bb0*/  IMAD.MOV.U32 R20, RZ, RZ, R12 ;  /* 0x000000ffff147224 */ /* 0x000fe400078e000c */
[----:B------:R-:W-:-:S08]  /*1bc0*/  DFMA R10, R22, R18, UR12 ;  /* 0x0000000c160a7e2b */ /* 0x000fd00008000012 */
[----:B------:R-:W-:Y:S01]  /*1bd0*/  DADD R16, -R10, UR12 ;  /* 0x0000000c0a107e29 */ /* 0x000fe20008000100 */
[----:B------:R-:W-:Y:S01]  /*1be0*/  UMOV UR12, 0xb9e7b0 ;  /* 0x00b9e7b0000c7882 */ /* 0x000fe20000000000 */
[----:B------:R-:W-:-:S06]  /*1bf0*/  UMOV UR13, 0x3c46a4cb ;  /* 0x3c46a4cb000d7882 */ /* 0x000fcc0000000000 */
[----:B------:R-:W-:Y:S02]  /*1c00*/  DFMA R16, R22, R18, R16 ;  /* 0x000000121610722b */ /* 0x000fe40000000010 */
[C---:B------:R-:W-:Y:S02]  /*1c10*/  DFMA R18, R8.reuse, R8, -R14 ;  /* 0x000000080812722b */ /* 0x040fe4000000080e */
[----:B------:R-:W-:-:S04]  /*1c20*/  DMUL R22, R8, R14 ;  /* 0x0000000e08167228 */ /* 0x000fc80000000000 */
[----:B------:R-:W-:Y:S01]  /*1c30*/  DADD R16, R16, -UR12 ;  /* 0x8000000c10107e29 */ /* 0x000fe20008000000 */
[----:B------:R-:W-:Y:S01]  /*1c40*/  UMOV UR12, 0x80000000 ;  /* 0x80000000000c7882 */ /* 0x000fe20000000000 */
[C---:B------:R-:W-:Y:S01]  /*1c50*/  DFMA R20, R8.reuse, R20, R18 ;  /* 0x000000140814722b */ /* 0x040fe20000000012 */
[----:B------:R-:W-:Y:S01]  /*1c60*/  UMOV UR13, 0x43300000 ;  /* 0x43300000000d7882 */ /* 0x000fe20000000000 */
        /* <DEDUP_REMOVED lines=16> */
[----:B------:R-:W-:Y:S01]  /*1d70*/  DADD R8, R10, R8 ;  /* 0x000000000a087229 */ /* 0x000fe20000000008 */
[C---:B------:R-:W-:Y:S02]  /*1d80*/  VIADD R10, R24.reuse, 0xfffffc01 ;  /* 0xfffffc01180a7836 */ /* 0x040fe40000000000 */
[----:B------:R-:W-:Y:S02]  /*1d90*/  @P1 VIADD R10, R24, 0xfffffc02 ;  /* 0xfffffc02180a1836 */ /* 0x000fe40000000000 */
[----:B------:R-:W-:-:S03]  /*1da0*/  IMAD.MOV.U32 R11, RZ, RZ, 0x43300000 ;  /* 0x43300000ff0b7424 */ /* 0x000fc600078e00ff */
[----:B------:R-:W-:Y:S01]  /*1db0*/  DADD R14, R12, R8 ;  /* 0x000000000c0e7229 */ /* 0x000fe20000000008 */
[----:B------:R-:W-:-:S06]  /*1dc0*/  LOP3.LUT R10, R10, 0x80000000, RZ, 0x3c, !PT ;  /* 0x800000000a0a7812 */ /* 0x000fcc00078e3cff */
[----:B------:R-:W-:Y:S01]  /*1dd0*/  DADD R10, R10, -UR12 ;  /* 0x8000000c0a0a7e29 */ /* 0x000fe20008000000 */
[----:B------:R-:W-:Y:S01]  /*1de0*/  UMOV UR12, 0xfefa39ef ;  /* 0xfefa39ef000c7882 */ /* 0x000fe20000000000 */
[----:B------:R-:W-:Y:S01]  /*1df0*/  DADD R12, R16, R14 ;  /* 0x00000000100c7229 */ /* 0x000fe2000000000e */
[----:B------:R-:W-:-:S07]  /*1e00*/  UMOV UR13, 0x3fe62e42 ;  /* 0x3fe62e42000d7882 */ /* 0x000fce0000000000 */
[--C-:B------:R-:W-:Y:S02]  /*1e10*/  DFMA R8, R10, UR12, R12.reuse ;  /* 0x0000000c0a087c2b */ /* 0x100fe4000800000c */
[----:B------:R-:W-:-:S06]  /*1e20*/  DADD R18, R16, -R12 ;  /* 0x0000000010127229 */ /* 0x000fcc000000080c */
[----:B------:R-:W-:Y:S02]  /*1e30*/  DFMA R16, R10, -UR12, R8 ;  /* 0x8000000c0a107c2b */ /* 0x000fe40008000008 */
[----:B------:R-:W-:-:S06]  /*1e40*/  DADD R18, R14, R18 ;  /* 0x000000000e127229 */ /* 0x000fcc0000000012 */
        /* <DEDUP_REMOVED lines=8> */
[----:B------:R-:W-:Y:S02]  /*1ed0*/  IMAD.MOV.U32 R8, RZ, RZ, 0x652b82fe ;  /* 0x652b82feff087424 */ /* 0x000fe400078e00ff */
[----:B------:R-:W-:-:S05]  /*1ee0*/  IMAD.MOV.U32 R9, RZ, RZ, 0x3ff71547 ;  /* 0x3ff71547ff097424 */ /* 0x000fca00078e00ff */
        /* <DEDUP_REMOVED lines=13> */
[----:B------:R-:W-:Y:S01]  /*1fc0*/  MOV R19, 0x3e928af3 ;  /* 0x3e928af300137802 */ /* 0x000fe20000000f00 */
[----:B------:R-:W-:-:S05]  /*1fd0*/  UMOV UR13, 0x3e5ade15 ;  /* 0x3e5ade15000d7882 */ /* 0x000fca0000000000 */
        /* <DEDUP_REMOVED lines=34> */
[----:B------:R-:W-:Y:S02]  /*2200*/  @!P1 LEA.HI R9, R8, R8, RZ, 0x1 ;  /* 0x0000000808099211 */ /* 0x000fe400078f08ff */
[----:B------:R-:W-:Y:S02]  /*2210*/  FSEL R15, R15, RZ, P0 ;  /* 0x000000ff0f0f7208 */ /* 0x000fe40000000000 */
[----:B------:R-:W-:-:S05]  /*2220*/  @!P1 SHF.R.S32.HI R9, RZ, 0x1, R9 ;  /* 0x00000001ff099819 */ /* 0x000fca0000011409 */
[----:B------:R-:W-:Y:S02]  /*2230*/  @!P1 IMAD.IADD R8, R8, 0x1, -R9 ;  /* 0x0000000108089824 */ /* 0x000fe400078e0a09 */
[----:B------:R-:W-:-:S03]  /*2240*/  @!P1 IMAD R13, R9, 0x100000, R13 ;  /* 0x00100000090d9824 */ /* 0x000fc600078e020d */
[----:B------:R-:W-:Y:S01]  /*2250*/  @!P1 LEA R9, R8, 0x3ff00000, 0x14 ;  /* 0x3ff0000008099811 */ /* 0x000fe200078ea0ff */
[----:B------:R-:W-:-:S06]  /*2260*/  @!P1 IMAD.MOV.U32 R8, RZ, RZ, RZ ;  /* 0x000000ffff089224 */ /* 0x000fcc00078e00ff */
[----:B------:R-:W-:-:S11]  /*2270*/  @!P1 DMUL R14, R12, R8 ;  /* 0x000000080c0e9228 */ /* 0x000fd60000000000 */
.L_x_58:
[----:B------:R-:W-:Y:S01]  /*2280*/  DFMA R16, R16, R14, R14 ;  /* 0x0000000e1010722b */ /* 0x000fe2000000000e */
[----:B------:R-:W-:Y:S01]  /*2290*/  IMAD.MOV.U32 R27, RZ, RZ, 0x0 ;  /* 0x00000000ff1b7424 */ /* 0x000fe200078e00ff */
[----:B------:R-:W-:-:S08]  /*22a0*/  DSETP.NEU.AND P0, PT, |R14|, +INF , PT ;  /* 0x7ff000000e00742a */ /* 0x000fd00003f0d200 */
[----:B------:R-:W-:Y:S02]  /*22b0*/  FSEL R12, R14, R16, !P0 ;  /* 0x000000100e0c7208 */ /* 0x000fe40004000000 */
[----:B------:R-:W-:Y:S01]  /*22c0*/  FSEL R13, R15, R17, !P0 ;  /* 0x000000110f0d7208 */ /* 0x000fe20004000000 */
[----:B------:R-:W-:Y:S06]  /*22d0*/  RET.REL.NODEC R26 `(_Z6calc_bPdS_S_iidddd) ;  /* 0xffffffdc1a487950 */ /* 0x000fec0003c3ffff */
.L_x_59:
        /* <DEDUP_REMOVED lines=10> */
.L_x_66:


//--------------------- .nv.shared.reserved.0     --------------------------
	.section	.nv.shared.reserved.0,"aw",@nobits
	.weak		__nv_reservedSMEM_offset_0_alias
	.size		__nv_reservedSMEM_offset_0_alias, 0, 64
	.other		__nv_reservedSMEM_offset_0_alias,@"STO_CUDA_RESERVED_SHARED STV_DEFAULT"
__nv_reservedSMEM_offset_0_alias:
	.zero		0
	.zero		64


//--------------------- .nv.constant0._Z7edge_uvPdS_ii --------------------------
	.section	.nv.constant0._Z7edge_uvPdS_ii,"a",@progbits
	.sectionflags	@""
	.align	4
.nv.constant0._Z7edge_uvPdS_ii:
	.zero		920


//--------------------- .nv.constant0._Z6edge_pPdii --------------------------
	.section	.nv.constant0._Z6edge_pPdii,"a",@progbits
	.sectionflags	@""
	.align	4
.nv.constant0._Z6edge_pPdii:
	.zero		912


//--------------------- .nv.constant0._Z7calc_uvPdS_S_S_S_iiddddd --------------------------
	.section	.nv.constant0._Z7calc_uvPdS_S_S_S_iiddddd,"a",@progbits
	.sectionflags	@""
	.align	4
.nv.constant0._Z7calc_uvPdS_S_S_S_iiddddd:
	.zero		984


//--------------------- .nv.constant0._Z6calc_pPdS_S_iidd --------------------------
	.section	.nv.constant0._Z6calc_pPdS_S_iidd,"a",@progbits
	.sectionflags	@""
	.align	4
.nv.constant0._Z6calc_pPdS_S_iidd:
	.zero		944


//--------------------- .nv.constant0._Z6calc_bPdS_S_iidddd --------------------------
	.section	.nv.constant0._Z6calc_bPdS_S_iidddd,"a",@progbits
	.sectionflags	@""
	.align	4
.nv.constant0._Z6calc_bPdS_S_iidddd:
	.zero		960


//--------------------- SYMBOLS --------------------------

	.type		.nv.reservedSmem.offset0,@object
	.size		.nv.reservedSmem.offset0,0x4
